	.target	sm_90a

	.elftype	@"ET_EXEC"


//--------------------- .note.nv.tkinfo           --------------------------
	.section	.note.nv.tkinfo,"",@"SHT_NOTE"
	.sectionflags	@"SHF_NOTE_NV_TKINFO"
	.tkinfo
        /*0018*/ 	.word	0x00000002
        /*0030*/ 	.string	""
        /*0030*/ 	.string	"ptxas"
        /*0030*/ 	.string	"Cuda compilation tools, release 13.0, V13.0.88"
        /*0030*/ 	.string	"Build cuda_13.0.r13.0/compiler.36424714_0"
        /*0030*/ 	.string	"-arch sm_90a -m 64 "



//--------------------- .note.nv.cuinfo           --------------------------
	.section	.note.nv.cuinfo,"",@"SHT_NOTE"
	.sectionflags	@"SHF_NOTE_NV_CUINFO"
        /*0018*/ 	.short	0x0002
        /*001a*/ 	.short	0x005a
        /*001c*/ 	.short	0x0082
	.zero		2


//--------------------- .nv.info                  --------------------------
	.section	.nv.info,"",@"SHT_CUDA_INFO"
	.align	4


	//----- nvinfo : EIATTR_REGCOUNT
	.align		4
        /*0000*/ 	.byte	0x04, 0x2f
        /*0002*/ 	.short	(.L_15 - .L_14)
	.align		4
.L_14:
        /*0004*/ 	.word	index@(_ZN7cutlass13device_kernelINS_4gemm6kernel13GemmUniversalIN4cute5tupleIJiiiiEEENS1_10collective13CollectiveMmaINS1_34MainloopSm90TmaGmmaWarpSpecializedILi3ENS5_IJNS4_1CILi1EEESB_SB_EEENS1_35KernelTmaWarpSpecializedCooperativeEEENS5_IJNSA_ILi128EEENSA_ILi384EEENSA_ILi64EEEEEENS_10bfloat16_tENS5_IJlSB_lEEESJ_SK_NS4_8TiledMMAINS4_8MMA_AtomIJNS4_4SM904GMMA28MMA_64x192x16_F32BF16BF16_SSILNSO_5MajorE0ELSQ_0ELNSO_7ScaleInE1ELSR_1EEEEEENS4_6LayoutINS5_IJNSA_ILi2EEESB_SB_EEENS5_IJSB_NSA_ILi0EEESX_EEEEENS5_IJNS4_10UnderscoreES10_S10_EEEEENS4_13SM90_TMA_LOADENS4_14ComposedLayoutINS4_7SwizzleILi3ELi4ELi3EEENS4_18smem_ptr_flag_bitsILi16EEENSU_INS5_IJNSA_ILi8EEESH_EEENS5_IJSH_SB_EEEEEEEvNS4_8identityES13_S1D_vS1E_EENS_8epilogue10collective6detail29Sm90TmaWarpSpecializedAdapterINS1H_15DefaultEpilogueISJ_SK_SK_NS1G_6thread17LinearCombinationISJ_Li1EffLNS1L_9ScaleType4KindE0ELNS_15FloatRoundStyleE2ESJ_EENS1_15EpilogueDefaultEEEEEvvEEEEvNT_6ParamsE)
        /*0008*/ 	.word	0x000000a8


	//----- nvinfo : EIATTR_FRAME_SIZE
	.align		4
.L_15:
        /*000c*/ 	.byte	0x04, 0x11
        /*000e*/ 	.short	(.L_17 - .L_16)
	.align		4
.L_16:
        /*0010*/ 	.word	index@(_ZN7cutlass13device_kernelINS_4gemm6kernel13GemmUniversalIN4cute5tupleIJiiiiEEENS1_10collective13CollectiveMmaINS1_34MainloopSm90TmaGmmaWarpSpecializedILi3ENS5_IJNS4_1CILi1EEESB_SB_EEENS1_35KernelTmaWarpSpecializedCooperativeEEENS5_IJNSA_ILi128EEENSA_ILi384EEENSA_ILi64EEEEEENS_10bfloat16_tENS5_IJlSB_lEEESJ_SK_NS4_8TiledMMAINS4_8MMA_AtomIJNS4_4SM904GMMA28MMA_64x192x16_F32BF16BF16_SSILNSO_5MajorE0ELSQ_0ELNSO_7ScaleInE1ELSR_1EEEEEENS4_6LayoutINS5_IJNSA_ILi2EEESB_SB_EEENS5_IJSB_NSA_ILi0EEESX_EEEEENS5_IJNS4_10UnderscoreES10_S10_EEEEENS4_13SM90_TMA_LOADENS4_14ComposedLayoutINS4_7SwizzleILi3ELi4ELi3EEENS4_18smem_ptr_flag_bitsILi16EEENSU_INS5_IJNSA_ILi8EEESH_EEENS5_IJSH_SB_EEEEEEEvNS4_8identityES13_S1D_vS1E_EENS_8epilogue10collective6detail29Sm90TmaWarpSpecializedAdapterINS1H_15DefaultEpilogueISJ_SK_SK_NS1G_6thread17LinearCombinationISJ_Li1EffLNS1L_9ScaleType4KindE0ELNS_15FloatRoundStyleE2ESJ_EENS1_15EpilogueDefaultEEEEEvvEEEEvNT_6ParamsE)
        /*0014*/ 	.word	0x00000008


	//----- nvinfo : EIATTR_MIN_STACK_SIZE
	.align		4
.L_17:
        /*0018*/ 	.byte	0x04, 0x12
        /*001a*/ 	.short	(.L_19 - .L_18)
	.align		4
.L_18:
        /*001c*/ 	.word	index@(_ZN7cutlass13device_kernelINS_4gemm6kernel13GemmUniversalIN4cute5tupleIJiiiiEEENS1_10collective13CollectiveMmaINS1_34MainloopSm90TmaGmmaWarpSpecializedILi3ENS5_IJNS4_1CILi1EEESB_SB_EEENS1_35KernelTmaWarpSpecializedCooperativeEEENS5_IJNSA_ILi128EEENSA_ILi384EEENSA_ILi64EEEEEENS_10bfloat16_tENS5_IJlSB_lEEESJ_SK_NS4_8TiledMMAINS4_8MMA_AtomIJNS4_4SM904GMMA28MMA_64x192x16_F32BF16BF16_SSILNSO_5MajorE0ELSQ_0ELNSO_7ScaleInE1ELSR_1EEEEEENS4_6LayoutINS5_IJNSA_ILi2EEESB_SB_EEENS5_IJSB_NSA_ILi0EEESX_EEEEENS5_IJNS4_10UnderscoreES10_S10_EEEEENS4_13SM90_TMA_LOADENS4_14ComposedLayoutINS4_7SwizzleILi3ELi4ELi3EEENS4_18smem_ptr_flag_bitsILi16EEENSU_INS5_IJNSA_ILi8EEESH_EEENS5_IJSH_SB_EEEEEEEvNS4_8identityES13_S1D_vS1E_EENS_8epilogue10collective6detail29Sm90TmaWarpSpecializedAdapterINS1H_15DefaultEpilogueISJ_SK_SK_NS1G_6thread17LinearCombinationISJ_Li1EffLNS1L_9ScaleType4KindE0ELNS_15FloatRoundStyleE2ESJ_EENS1_15EpilogueDefaultEEEEEvvEEEEvNT_6ParamsE)
        /*0020*/ 	.word	0x00000008
.L_19:


//--------------------- .nv.compat                --------------------------
	.section	.nv.compat,"",@"SHT_CUDA_COMPAT_INFO"
	.align	4
        /*0000*/ 	.byte	0x02, 0x09, 0x01, 0x00, 0x02, 0x02, 0x04, 0x00, 0x02, 0x05, 0x05, 0x00, 0x03, 0x07, 0x01, 0x01
        /*0010*/ 	.byte	0x02, 0x03, 0x01, 0x00, 0x02, 0x06, 0x01, 0x00, 0x04, 0x0b, 0x08, 0x00, 0x00, 0x00, 0x00, 0x00
        /*0020*/ 	.byte	0x00, 0x00, 0x00, 0x00


//--------------------- .nv.info._ZN7cutlass13device_kernelINS_4gemm6kernel13GemmUniversalIN4cute5tupleIJiiiiEEENS1_10collective13CollectiveMmaINS1_34MainloopSm90TmaGmmaWarpSpecializedILi3ENS5_IJNS4_1CILi1EEESB_SB_EEENS1_35KernelTmaWarpSpecializedCooperativeEEENS5_IJNSA_ILi128EEENSA_ILi384EEENSA_ILi64EEEEEENS_10bfloat16_tENS5_IJlSB_lEEESJ_SK_NS4_8TiledMMAINS4_8MMA_AtomIJNS4_4SM904GMMA28MMA_64x192x16_F32BF16BF16_SSILNSO_5MajorE0ELSQ_0ELNSO_7ScaleInE1ELSR_1EEEEEENS4_6LayoutINS5_IJNSA_ILi2EEESB_SB_EEENS5_IJSB_NSA_ILi0EEESX_EEEEENS5_IJNS4_10UnderscoreES10_S10_EEEEENS4_13SM90_TMA_LOADENS4_14ComposedLayoutINS4_7SwizzleILi3ELi4ELi3EEENS4_18smem_ptr_flag_bitsILi16EEENSU_INS5_IJNSA_ILi8EEESH_EEENS5_IJSH_SB_EEEEEEEvNS4_8identityES13_S1D_vS1E_EENS_8epilogue10collective6detail29Sm90TmaWarpSpecializedAdapterINS1H_15DefaultEpilogueISJ_SK_SK_NS1G_6thread17LinearCombinationISJ_Li1EffLNS1L_9ScaleType4KindE0ELNS_15FloatRoundStyleE2ESJ_EENS1_15EpilogueDefaultEEEEEvvEEEEvNT_6ParamsE --------------------------
	.section	.nv.info._ZN7cutlass13device_kernelINS_4gemm6kernel13GemmUniversalIN4cute5tupleIJiiiiEEENS1_10collective13CollectiveMmaINS1_34MainloopSm90TmaGmmaWarpSpecializedILi3ENS5_IJNS4_1CILi1EEESB_SB_EEENS1_35KernelTmaWarpSpecializedCooperativeEEENS5_IJNSA_ILi128EEENSA_ILi384EEENSA_ILi64EEEEEENS_10bfloat16_tENS5_IJlSB_lEEESJ_SK_NS4_8TiledMMAINS4_8MMA_AtomIJNS4_4SM904GMMA28MMA_64x192x16_F32BF16BF16_SSILNSO_5MajorE0ELSQ_0ELNSO_7ScaleInE1ELSR_1EEEEEENS4_6LayoutINS5_IJNSA_ILi2EEESB_SB_EEENS5_IJSB_NSA_ILi0EEESX_EEEEENS5_IJNS4_10UnderscoreES10_S10_EEEEENS4_13SM90_TMA_LOADENS4_14ComposedLayoutINS4_7SwizzleILi3ELi4ELi3EEENS4_18smem_ptr_flag_bitsILi16EEENSU_INS5_IJNSA_ILi8EEESH_EEENS5_IJSH_SB_EEEEEEEvNS4_8identityES13_S1D_vS1E_EENS_8epilogue10collective6detail29Sm90TmaWarpSpecializedAdapterINS1H_15DefaultEpilogueISJ_SK_SK_NS1G_6thread17LinearCombinationISJ_Li1EffLNS1L_9ScaleType4KindE0ELNS_15FloatRoundStyleE2ESJ_EENS1_15EpilogueDefaultEEEEEvvEEEEvNT_6ParamsE,"",@"SHT_CUDA_INFO"
	.sectionflags	@""
	.align	4


	//----- nvinfo : EIATTR_CUDA_API_VERSION
	.align		4
        /*0000*/ 	.byte	0x04, 0x37
        /*0002*/ 	.short	(.L_21 - .L_20)
.L_20:
        /*0004*/ 	.word	0x00000082


	//----- nvinfo : EIATTR_KPARAM_INFO
	.align		4
.L_21:
        /*0008*/ 	.byte	0x04, 0x17
        /*000a*/ 	.short	(.L_23 - .L_22)
.L_22:
        /*000c*/ 	.word	0x00000000
        /*0010*/ 	.short	0x0000
        /*0012*/ 	.short	0x0070
        /*0014*/ 	.byte	0x00, 0xf0, 0x01, 0x10


	//----- nvinfo : EIATTR_SPARSE_MMA_MASK
	.align		4
.L_23:
        /*0018*/ 	.byte	0x03, 0x50
        /*001a*/ 	.short	0x0000


	//----- nvinfo : EIATTR_MAXREG_COUNT
	.align		4
        /*001c*/ 	.byte	0x03, 0x1b
        /*001e*/ 	.short	0x00a8


	//----- nvinfo : EIATTR_NUM_BARRIERS
	.align		4
        /*0020*/ 	.byte	0x02, 0x4c
        /*0022*/ 	.byte	0x01
	.zero		1


	//----- nvinfo : EIATTR_EXTERNS
	.align		4
        /*0024*/ 	.byte	0x04, 0x0f
        /*0026*/ 	.short	(.L_25 - .L_24)


	//   ....[0]....
	.align		4
.L_24:
        /*0028*/ 	.word	index@(__assertfail)


	//----- nvinfo : EIATTR_ANNOTATIONS
	.align		4
.L_25:
        /*002c*/ 	.byte	0x04, 0x55
        /*002e*/ 	.short	(.L_27 - .L_26)


	//   ....[0]....
.L_26:
        /*0030*/ 	.word	0x00000001
        /*0034*/ 	.byte	0x20, 0x06, 0x00, 0x00, 0x01, 0x00, 0x00, 0x00, 0xc0, 0x0b, 0x00, 0x00, 0x01, 0x00, 0x00, 0x00
        /*0044*/ 	.byte	0xf0, 0x1c, 0x00, 0x00, 0x01, 0x00, 0x00, 0x00, 0x30, 0x12, 0x01, 0x00


	//----- nvinfo : EIATTR_MERCURY_ISA_VERSION
	.align		4
.L_27:
        /*0050*/ 	.byte	0x03, 0x5f
        /*0052*/ 	.short	0x0101


	//----- nvinfo : EIATTR_INT_WARP_WIDE_INSTR_OFFSETS
	.align		4
        /*0054*/ 	.byte	0x04, 0x31
        /*0056*/ 	.short	(.L_29 - .L_28)


	//   ....[0]....
.L_28:
        /*0058*/ 	.word	0x000003b0


	//   ....[1]....
        /*005c*/ 	.word	0x000003c0


	//   ....[2]....
        /*0060*/ 	.word	0x000004a0


	//----- nvinfo : EIATTR_COOP_GROUP_MASK_REGIDS
	.align		4
.L_29:
        /*0064*/ 	.byte	0x04, 0x29
        /*0066*/ 	.short	(.L_31 - .L_30)


	//   ....[0]....
.L_30:
        /*0068*/ 	.word	0xffffffff


	//   ....[1]....
        /*006c*/ 	.word	0xffffffff


	//   ....[2]....
        /*0070*/ 	.word	0xffffffff


	//   ....[3]....
        /*0074*/ 	.word	0xffffffff


	//   ....[4]....
        /*0078*/ 	.word	0xffffffff


	//----- nvinfo : EIATTR_COOP_GROUP_INSTR_OFFSETS
	.align		4
.L_31:
        /*007c*/ 	.byte	0x04, 0x28
        /*007e*/ 	.short	(.L_33 - .L_32)


	//   ....[0]....
.L_32:
        /*0080*/ 	.word	0x00000070


	//   ....[1]....
        /*0084*/ 	.word	0x00000080


	//   ....[2]....
        /*0088*/ 	.word	0x00000140


	//   ....[3]....
        /*008c*/ 	.word	0x000002b0


	//   ....[4]....
        /*0090*/ 	.word	0x00000f70


	//----- nvinfo : EIATTR_REG_RECONFIG
	.align		4
.L_33:
        /*0094*/ 	.byte	0x01, 0x54
	.zero		2


	//----- nvinfo : EIATTR_SYSCALL_OFFSETS
	.align		4
        /*0098*/ 	.byte	0x04, 0x46
        /*009a*/ 	.short	(.L_35 - .L_34)


	//   ....[0]....
.L_34:
        /*009c*/ 	.word	0x00001130


	//----- nvinfo : EIATTR_MBARRIER_INSTR_OFFSETS
	.align		4
.L_35:
        /*00a0*/ 	.byte	0x04, 0x39
        /*00a2*/ 	.short	(.L_37 - .L_36)


	//   ....[0]....
.L_36:
        /*00a4*/ 	.word	0x00000240
        /*00a8*/ 	.word	0x000000ff
        /*00ac*/ 	.word	0x00000000
        /*00b0*/ 	.short	0x0100
        /*00b2*/ 	.byte	0x08
	.zero		1


	//   ....[1]....
        /*00b4*/ 	.word	0x00000250
        /*00b8*/ 	.word	0x000000ff
        /*00bc*/ 	.word	0x00000018
        /*00c0*/ 	.short	0x0100
        /*00c2*/ 	.byte	0x08
	.zero		1


	//   ....[2]....
        /*00c4*/ 	.word	0x00000260
        /*00c8*/ 	.word	0x000000ff
        /*00cc*/ 	.word	0x00000008
        /*00d0*/ 	.short	0x0100
        /*00d2*/ 	.byte	0x08
	.zero		1


	//   ....[3]....
        /*00d4*/ 	.word	0x00000270
        /*00d8*/ 	.word	0x000000ff
        /*00dc*/ 	.word	0x00000020
        /*00e0*/ 	.short	0x0100
        /*00e2*/ 	.byte	0x08
	.zero		1


	//   ....[4]....
        /*00e4*/ 	.word	0x00000280
        /*00e8*/ 	.word	0x000000ff
        /*00ec*/ 	.word	0x00000010
        /*00f0*/ 	.short	0x0100
        /*00f2*/ 	.byte	0x08
	.zero		1


	//   ....[5]....
        /*00f4*/ 	.word	0x00000290
        /*00f8*/ 	.word	0x000000ff
        /*00fc*/ 	.word	0x00000028
        /*0100*/ 	.short	0x0100
        /*0102*/ 	.byte	0x08
	.zero		1


	//   ....[6]....
        /*0104*/ 	.word	0x00000500
        /*0108*/ 	.word	0x000000ff
        /*010c*/ 	.word	0x00000040
        /*0110*/ 	.short	0x0100
        /*0112*/ 	.byte	0x06
	.zero		1


	//   ....[7]....
        /*0114*/ 	.word	0x00000570
        /*0118*/ 	.word	0x000000ff
        /*011c*/ 	.word	0x00000048
        /*0120*/ 	.short	0x0100
        /*0122*/ 	.byte	0x06
	.zero		1


	//   ....[8]....
        /*0124*/ 	.word	0x000011c0
        /*0128*/ 	.word	0x00000003
        /*012c*/ 	.word	0x00000000
        /*0130*/ 	.short	0x010a
        /*0132*/ 	.byte	0x3f
	.zero		1


	//   ....[9]....
        /*0134*/ 	.word	0x00001200
        /*0138*/ 	.word	0x00000003
        /*013c*/ 	.word	0x00000000
        /*0140*/ 	.short	0x010a
        /*0142*/ 	.byte	0x3f
	.zero		1


	//   ....[10]....
        /*0144*/ 	.word	0x000016e0
        /*0148*/ 	.word	0x000000ff
        /*014c*/ 	.word	0x00000000
        /*0150*/ 	.short	0x010a
        /*0152*/ 	.byte	0x08
	.zero		1


	//   ....[11]....
        /*0154*/ 	.word	0x00001720
        /*0158*/ 	.word	0x000000ff
        /*015c*/ 	.word	0x00000000
        /*0160*/ 	.short	0x010a
        /*0162*/ 	.byte	0x08
	.zero		1


	//   ....[12]....
        /*0164*/ 	.word	0x00001ac0
        /*0168*/ 	.word	0x000000ff
        /*016c*/ 	.word	0x00000000
        /*0170*/ 	.short	0x0101
        /*0172*/ 	.byte	0x08
	.zero		1


	//   ....[13]....
        /*0174*/ 	.word	0x00001cc0
        /*0178*/ 	.word	0x000000ff
        /*017c*/ 	.word	0x00000000
        /*0180*/ 	.short	0x0101
        /*0182*/ 	.byte	0x06
	.zero		1


	//   ....[14]....
        /*0184*/ 	.word	0x00011bf0
        /*0188*/ 	.word	0x0000000e
        /*018c*/ 	.word	0x00000018
        /*0190*/ 	.short	0x010a
        /*0192*/ 	.byte	0x3f
	.zero		1


	//   ....[15]....
        /*0194*/ 	.word	0x00011f70
        /*0198*/ 	.word	0x00000006
        /*019c*/ 	.word	0x00000048
        /*01a0*/ 	.short	0x0101
        /*01a2*/ 	.byte	0x3f
	.zero		1


	//   ....[16]....
        /*01a4*/ 	.word	0x000126a0
        /*01a8*/ 	.word	0x00000007
        /*01ac*/ 	.word	0x00000000
        /*01b0*/ 	.short	0x010a
        /*01b2*/ 	.byte	0x3f
	.zero		1


	//   ....[17]....
        /*01b4*/ 	.word	0x00012720
        /*01b8*/ 	.word	0x00000009
        /*01bc*/ 	.word	0x00000000
        /*01c0*/ 	.short	0x010a
        /*01c2*/ 	.byte	0x3f
	.zero		1


	//   ....[18]....
        /*01c4*/ 	.word	0x000127b0
        /*01c8*/ 	.word	0x00000003
        /*01cc*/ 	.word	0x00000000
        /*01d0*/ 	.short	0x010a
        /*01d2*/ 	.byte	0x3f
	.zero		1


	//   ....[19]....
        /*01d4*/ 	.word	0x00012810
        /*01d8*/ 	.word	0x00000003
        /*01dc*/ 	.word	0x00000000
        /*01e0*/ 	.short	0x010a
        /*01e2*/ 	.byte	0x3f
	.zero		1


	//   ....[20]....
        /*01e4*/ 	.word	0x00012870
        /*01e8*/ 	.word	0x00000004
        /*01ec*/ 	.word	0x00000000
        /*01f0*/ 	.short	0x010a
        /*01f2*/ 	.byte	0x3f
	.zero		1


	//   ....[21]....
        /*01f4*/ 	.word	0x00012940
        /*01f8*/ 	.word	0x0000000e
        /*01fc*/ 	.word	0x00000018
        /*0200*/ 	.short	0x010a
        /*0202*/ 	.byte	0x3f
	.zero		1


	//   ....[22]....
        /*0204*/ 	.word	0x00012a10
        /*0208*/ 	.word	0x00000007
        /*020c*/ 	.word	0x00000000
        /*0210*/ 	.short	0x010a
        /*0212*/ 	.byte	0x3f
	.zero		1


	//   ....[23]....
        /*0214*/ 	.word	0x00012a60
        /*0218*/ 	.word	0x00000009
        /*021c*/ 	.word	0x00000000
        /*0220*/ 	.short	0x010a
        /*0222*/ 	.byte	0x3f
	.zero		1


	//----- nvinfo : EIATTR_NUM_MBARRIERS
	.align		4
.L_37:
        /*0224*/ 	.byte	0x03, 0x38
        /*0226*/ 	.short	0x0008


	//----- nvinfo : EIATTR_EXIT_INSTR_OFFSETS
	.align		4
        /*0228*/ 	.byte	0x04, 0x1c
        /*022a*/ 	.short	(.L_39 - .L_38)


	//   ....[0]....
.L_38:
        /*022c*/ 	.word	0x000005c0


	//   ....[1]....
        /*0230*/ 	.word	0x00000eb0


	//   ....[2]....
        /*0234*/ 	.word	0x00011260


	//   ....[3]....
        /*0238*/ 	.word	0x00011890


	//   ....[4]....
        /*023c*/ 	.word	0x00012800


	//----- nvinfo : EIATTR_MAX_THREADS
	.align		4
.L_39:
        /*0240*/ 	.byte	0x04, 0x05
        /*0242*/ 	.short	(.L_41 - .L_40)
.L_40:
        /*0244*/ 	.word	0x00000180
        /*0248*/ 	.word	0x00000001
        /*024c*/ 	.word	0x00000001


	//----- nvinfo : EIATTR_CRS_STACK_SIZE
	.align		4
.L_41:
        /*0250*/ 	.byte	0x04, 0x1e
        /*0252*/ 	.short	(.L_43 - .L_42)
.L_42:
        /*0254*/ 	.word	0x00000000


	//----- nvinfo : EIATTR_CBANK_PARAM_SIZE
	.align		4
.L_43:
        /*0258*/ 	.byte	0x03, 0x19
        /*025a*/ 	.short	0x0470


	//----- nvinfo : EIATTR_PARAM_CBANK
	.align		4
        /*025c*/ 	.byte	0x04, 0x0a
        /*025e*/ 	.short	(.L_45 - .L_44)
	.align		4
.L_44:
        /*0260*/ 	.word	index@(.nv.constant0._ZN7cutlass13device_kernelINS_4gemm6kernel13GemmUniversalIN4cute5tupleIJiiiiEEENS1_10collective13CollectiveMmaINS1_34MainloopSm90TmaGmmaWarpSpecializedILi3ENS5_IJNS4_1CILi1EEESB_SB_EEENS1_35KernelTmaWarpSpecializedCooperativeEEENS5_IJNSA_ILi128EEENSA_ILi384EEENSA_ILi64EEEEEENS_10bfloat16_tENS5_IJlSB_lEEESJ_SK_NS4_8TiledMMAINS4_8MMA_AtomIJNS4_4SM904GMMA28MMA_64x192x16_F32BF16BF16_SSILNSO_5MajorE0ELSQ_0ELNSO_7ScaleInE1ELSR_1EEEEEENS4_6LayoutINS5_IJNSA_ILi2EEESB_SB_EEENS5_IJSB_NSA_ILi0EEESX_EEEEENS5_IJNS4_10UnderscoreES10_S10_EEEEENS4_13SM90_TMA_LOADENS4_14ComposedLayoutINS4_7SwizzleILi3ELi4ELi3EEENS4_18smem_ptr_flag_bitsILi16EEENSU_INS5_IJNSA_ILi8EEESH_EEENS5_IJSH_SB_EEEEEEEvNS4_8identityES13_S1D_vS1E_EENS_8epilogue10collective6detail29Sm90TmaWarpSpecializedAdapterINS1H_15DefaultEpilogueISJ_SK_SK_NS1G_6thread17LinearCombinationISJ_Li1EffLNS1L_9ScaleType4KindE0ELNS_15FloatRoundStyleE2ESJ_EENS1_15EpilogueDefaultEEEEEvvEEEEvNT_6ParamsE)
        /*0264*/ 	.short	0x0210
        /*0266*/ 	.short	0x0470


	//----- nvinfo : EIATTR_SW_WAR
	.align		4
.L_45:
        /*0268*/ 	.byte	0x04, 0x36
        /*026a*/ 	.short	(.L_47 - .L_46)
.L_46:
        /*026c*/ 	.word	0x00000008
.L_47:


//--------------------- .nv.callgraph             --------------------------
	.section	.nv.callgraph,"",@"SHT_CUDA_CALLGRAPH"
	.align	4
	.sectionentsize	8
	.align		4
        /*0000*/ 	.word	0x00000000
	.align		4
        /*0004*/ 	.word	0xffffffff
	.align		4
        /*0008*/ 	.word	index@(_ZN7cutlass13device_kernelINS_4gemm6kernel13GemmUniversalIN4cute5tupleIJiiiiEEENS1_10collective13CollectiveMmaINS1_34MainloopSm90TmaGmmaWarpSpecializedILi3ENS5_IJNS4_1CILi1EEESB_SB_EEENS1_35KernelTmaWarpSpecializedCooperativeEEENS5_IJNSA_ILi128EEENSA_ILi384EEENSA_ILi64EEEEEENS_10bfloat16_tENS5_IJlSB_lEEESJ_SK_NS4_8TiledMMAINS4_8MMA_AtomIJNS4_4SM904GMMA28MMA_64x192x16_F32BF16BF16_SSILNSO_5MajorE0ELSQ_0ELNSO_7ScaleInE1ELSR_1EEEEEENS4_6LayoutINS5_IJNSA_ILi2EEESB_SB_EEENS5_IJSB_NSA_ILi0EEESX_EEEEENS5_IJNS4_10UnderscoreES10_S10_EEEEENS4_13SM90_TMA_LOADENS4_14ComposedLayoutINS4_7SwizzleILi3ELi4ELi3EEENS4_18smem_ptr_flag_bitsILi16EEENSU_INS5_IJNSA_ILi8EEESH_EEENS5_IJSH_SB_EEEEEEEvNS4_8identityES13_S1D_vS1E_EENS_8epilogue10collective6detail29Sm90TmaWarpSpecializedAdapterINS1H_15DefaultEpilogueISJ_SK_SK_NS1G_6thread17LinearCombinationISJ_Li1EffLNS1L_9ScaleType4KindE0ELNS_15FloatRoundStyleE2ESJ_EENS1_15EpilogueDefaultEEEEEvvEEEEvNT_6ParamsE)
	.align		4
        /*000c*/ 	.word	index@(__assertfail)
	.align		4
        /*0010*/ 	.word	0x00000000
	.align		4
        /*0014*/ 	.word	0xfffffffe
	.align		4
        /*0018*/ 	.word	0x00000000
	.align		4
        /*001c*/ 	.word	0xfffffffd
	.align		4
        /*0020*/ 	.word	0x00000000
	.align		4
        /*0024*/ 	.word	0xfffffffc


//--------------------- .nv.constant4             --------------------------
	.section	.nv.constant4,"a",@progbits
	.align	8
	.align		8
.nv.constant4:
        /*0000*/ 	.dword	__assertfail
	.align		8
        /*0008*/ 	.dword	__unnamed_1
	.align		8
        /*0010*/ 	.dword	_ZN39_INTERNAL_0117065b_4_k_cu_75cee6c1_37814cuda3std3__45__cpo5beginE
	.align		8
        /*0018*/ 	.dword	_ZN39_INTERNAL_0117065b_4_k_cu_75cee6c1_37814cuda3std3__45__cpo3endE
	.align		8
        /*0020*/ 	.dword	_ZN39_INTERNAL_0117065b_4_k_cu_75cee6c1_37814cuda3std3__45__cpo6cbeginE
	.align		8
        /*0028*/ 	.dword	_ZN39_INTERNAL_0117065b_4_k_cu_75cee6c1_37814cuda3std3__45__cpo4cendE
	.align		8
        /*0030*/ 	.dword	_ZN39_INTERNAL_0117065b_4_k_cu_75cee6c1_37814cuda3std3__441_GLOBAL__N__0117065b_4_k_cu_75cee6c1_37816ignoreE
	.align		8
        /*0038*/ 	.dword	_ZN39_INTERNAL_0117065b_4_k_cu_75cee6c1_37814cuda3std3__419piecewise_constructE
	.align		8
        /*0040*/ 	.dword	_ZN39_INTERNAL_0117065b_4_k_cu_75cee6c1_37814cuda3std3__48in_placeE
	.align		8
        /*0048*/ 	.dword	_ZN39_INTERNAL_0117065b_4_k_cu_75cee6c1_37814cuda3std6ranges3__45__cpo4swapE
	.align		8
        /*0050*/ 	.dword	_ZN39_INTERNAL_0117065b_4_k_cu_75cee6c1_37814cuda3std6ranges3__45__cpo9iter_moveE
	.align		8
        /*0058*/ 	.dword	_ZN39_INTERNAL_0117065b_4_k_cu_75cee6c1_37814cute7productE
	.align		8
        /*0060*/ 	.dword	_ZN39_INTERNAL_0117065b_4_k_cu_75cee6c1_37814cute1_E
	.align		8
        /*0068*/ 	.dword	$str$22
	.align		8
        /*0070*/ 	.dword	$str$23


//--------------------- .text._ZN7cutlass13device_kernelINS_4gemm6kernel13GemmUniversalIN4cute5tupleIJiiiiEEENS1_10collective13CollectiveMmaINS1_34MainloopSm90TmaGmmaWarpSpecializedILi3ENS5_IJNS4_1CILi1EEESB_SB_EEENS1_35KernelTmaWarpSpecializedCooperativeEEENS5_IJNSA_ILi128EEENSA_ILi384EEENSA_ILi64EEEEEENS_10bfloat16_tENS5_IJlSB_lEEESJ_SK_NS4_8TiledMMAINS4_8MMA_AtomIJNS4_4SM904GMMA28MMA_64x192x16_F32BF16BF16_SSILNSO_5MajorE0ELSQ_0ELNSO_7ScaleInE1ELSR_1EEEEEENS4_6LayoutINS5_IJNSA_ILi2EEESB_SB_EEENS5_IJSB_NSA_ILi0EEESX_EEEEENS5_IJNS4_10UnderscoreES10_S10_EEEEENS4_13SM90_TMA_LOADENS4_14ComposedLayoutINS4_7SwizzleILi3ELi4ELi3EEENS4_18smem_ptr_flag_bitsILi16EEENSU_INS5_IJNSA_ILi8EEESH_EEENS5_IJSH_SB_EEEEEEEvNS4_8identityES13_S1D_vS1E_EENS_8epilogue10collective6detail29Sm90TmaWarpSpecializedAdapterINS1H_15DefaultEpilogueISJ_SK_SK_NS1G_6thread17LinearCombinationISJ_Li1EffLNS1L_9ScaleType4KindE0ELNS_15FloatRoundStyleE2ESJ_EENS1_15EpilogueDefaultEEEEEvvEEEEvNT_6ParamsE --------------------------
	.section	.text._ZN7cutlass13device_kernelINS_4gemm6kernel13GemmUniversalIN4cute5tupleIJiiiiEEENS1_10collective13CollectiveMmaINS1_34MainloopSm90TmaGmmaWarpSpecializedILi3ENS5_IJNS4_1CILi1EEESB_SB_EEENS1_35KernelTmaWarpSpecializedCooperativeEEENS5_IJNSA_ILi128EEENSA_ILi384EEENSA_ILi64EEEEEENS_10bfloat16_tENS5_IJlSB_lEEESJ_SK_NS4_8TiledMMAINS4_8MMA_AtomIJNS4_4SM904GMMA28MMA_64x192x16_F32BF16BF16_SSILNSO_5MajorE0ELSQ_0ELNSO_7ScaleInE1ELSR_1EEEEEENS4_6LayoutINS5_IJNSA_ILi2EEESB_SB_EEENS5_IJSB_NSA_ILi0EEESX_EEEEENS5_IJNS4_10UnderscoreES10_S10_EEEEENS4_13SM90_TMA_LOADENS4_14ComposedLayoutINS4_7SwizzleILi3ELi4ELi3EEENS4_18smem_ptr_flag_bitsILi16EEENSU_INS5_IJNSA_ILi8EEESH_EEENS5_IJSH_SB_EEEEEEEvNS4_8identityES13_S1D_vS1E_EENS_8epilogue10collective6detail29Sm90TmaWarpSpecializedAdapterINS1H_15DefaultEpilogueISJ_SK_SK_NS1G_6thread17LinearCombinationISJ_Li1EffLNS1L_9ScaleType4KindE0ELNS_15FloatRoundStyleE2ESJ_EENS1_15EpilogueDefaultEEEEEvvEEEEvNT_6ParamsE,"ax",@progbits
	.align	128
.text._ZN7cutlass13device_kernelINS_4gemm6kernel13GemmUniversalIN4cute5tupleIJiiiiEEENS1_10collective13CollectiveMmaINS1_34MainloopSm90TmaGmmaWarpSpecializedILi3ENS5_IJNS4_1CILi1EEESB_SB_EEENS1_35KernelTmaWarpSpecializedCooperativeEEENS5_IJNSA_ILi128EEENSA_ILi384EEENSA_ILi64EEEEEENS_10bfloat16_tENS5_IJlSB_lEEESJ_SK_NS4_8TiledMMAINS4_8MMA_AtomIJNS4_4SM904GMMA28MMA_64x192x16_F32BF16BF16_SSILNSO_5MajorE0ELSQ_0ELNSO_7ScaleInE1ELSR_1EEEEEENS4_6LayoutINS5_IJNSA_ILi2EEESB_SB_EEENS5_IJSB_NSA_ILi0EEESX_EEEEENS5_IJNS4_10UnderscoreES10_S10_EEEEENS4_13SM90_TMA_LOADENS4_14ComposedLayoutINS4_7SwizzleILi3ELi4ELi3EEENS4_18smem_ptr_flag_bitsILi16EEENSU_INS5_IJNSA_ILi8EEESH_EEENS5_IJSH_SB_EEEEEEEvNS4_8identityES13_S1D_vS1E_EENS_8epilogue10collective6detail29Sm90TmaWarpSpecializedAdapterINS1H_15DefaultEpilogueISJ_SK_SK_NS1G_6thread17LinearCombinationISJ_Li1EffLNS1L_9ScaleType4KindE0ELNS_15FloatRoundStyleE2ESJ_EENS1_15EpilogueDefaultEEEEEvvEEEEvNT_6ParamsE:
        .type           _ZN7cutlass13device_kernelINS_4gemm6kernel13GemmUniversalIN4cute5tupleIJiiiiEEENS1_10collective13CollectiveMmaINS1_34MainloopSm90TmaGmmaWarpSpecializedILi3ENS5_IJNS4_1CILi1EEESB_SB_EEENS1_35KernelTmaWarpSpecializedCooperativeEEENS5_IJNSA_ILi128EEENSA_ILi384EEENSA_ILi64EEEEEENS_10bfloat16_tENS5_IJlSB_lEEESJ_SK_NS4_8TiledMMAINS4_8MMA_AtomIJNS4_4SM904GMMA28MMA_64x192x16_F32BF16BF16_SSILNSO_5MajorE0ELSQ_0ELNSO_7ScaleInE1ELSR_1EEEEEENS4_6LayoutINS5_IJNSA_ILi2EEESB_SB_EEENS5_IJSB_NSA_ILi0EEESX_EEEEENS5_IJNS4_10UnderscoreES10_S10_EEEEENS4_13SM90_TMA_LOADENS4_14ComposedLayoutINS4_7SwizzleILi3ELi4ELi3EEENS4_18smem_ptr_flag_bitsILi16EEENSU_INS5_IJNSA_ILi8EEESH_EEENS5_IJSH_SB_EEEEEEEvNS4_8identityES13_S1D_vS1E_EENS_8epilogue10collective6detail29Sm90TmaWarpSpecializedAdapterINS1H_15DefaultEpilogueISJ_SK_SK_NS1G_6thread17LinearCombinationISJ_Li1EffLNS1L_9ScaleType4KindE0ELNS_15FloatRoundStyleE2ESJ_EENS1_15EpilogueDefaultEEEEEvvEEEEvNT_6ParamsE,@function
        .size           _ZN7cutlass13device_kernelINS_4gemm6kernel13GemmUniversalIN4cute5tupleIJiiiiEEENS1_10collective13CollectiveMmaINS1_34MainloopSm90TmaGmmaWarpSpecializedILi3ENS5_IJNS4_1CILi1EEESB_SB_EEENS1_35KernelTmaWarpSpecializedCooperativeEEENS5_IJNSA_ILi128EEENSA_ILi384EEENSA_ILi64EEEEEENS_10bfloat16_tENS5_IJlSB_lEEESJ_SK_NS4_8TiledMMAINS4_8MMA_AtomIJNS4_4SM904GMMA28MMA_64x192x16_F32BF16BF16_SSILNSO_5MajorE0ELSQ_0ELNSO_7ScaleInE1ELSR_1EEEEEENS4_6LayoutINS5_IJNSA_ILi2EEESB_SB_EEENS5_IJSB_NSA_ILi0EEESX_EEEEENS5_IJNS4_10UnderscoreES10_S10_EEEEENS4_13SM90_TMA_LOADENS4_14ComposedLayoutINS4_7SwizzleILi3ELi4ELi3EEENS4_18smem_ptr_flag_bitsILi16EEENSU_INS5_IJNSA_ILi8EEESH_EEENS5_IJSH_SB_EEEEEEEvNS4_8identityES13_S1D_vS1E_EENS_8epilogue10collective6detail29Sm90TmaWarpSpecializedAdapterINS1H_15DefaultEpilogueISJ_SK_SK_NS1G_6thread17LinearCombinationISJ_Li1EffLNS1L_9ScaleType4KindE0ELNS_15FloatRoundStyleE2ESJ_EENS1_15EpilogueDefaultEEEEEvvEEEEvNT_6ParamsE,(.L_x_448 - _ZN7cutlass13device_kernelINS_4gemm6kernel13GemmUniversalIN4cute5tupleIJiiiiEEENS1_10collective13CollectiveMmaINS1_34MainloopSm90TmaGmmaWarpSpecializedILi3ENS5_IJNS4_1CILi1EEESB_SB_EEENS1_35KernelTmaWarpSpecializedCooperativeEEENS5_IJNSA_ILi128EEENSA_ILi384EEENSA_ILi64EEEEEENS_10bfloat16_tENS5_IJlSB_lEEESJ_SK_NS4_8TiledMMAINS4_8MMA_AtomIJNS4_4SM904GMMA28MMA_64x192x16_F32BF16BF16_SSILNSO_5MajorE0ELSQ_0ELNSO_7ScaleInE1ELSR_1EEEEEENS4_6LayoutINS5_IJNSA_ILi2EEESB_SB_EEENS5_IJSB_NSA_ILi0EEESX_EEEEENS5_IJNS4_10UnderscoreES10_S10_EEEEENS4_13SM90_TMA_LOADENS4_14ComposedLayoutINS4_7SwizzleILi3ELi4ELi3EEENS4_18smem_ptr_flag_bitsILi16EEENSU_INS5_IJNSA_ILi8EEESH_EEENS5_IJSH_SB_EEEEEEEvNS4_8identityES13_S1D_vS1E_EENS_8epilogue10collective6detail29Sm90TmaWarpSpecializedAdapterINS1H_15DefaultEpilogueISJ_SK_SK_NS1G_6thread17LinearCombinationISJ_Li1EffLNS1L_9ScaleType4KindE0ELNS_15FloatRoundStyleE2ESJ_EENS1_15EpilogueDefaultEEEEEvvEEEEvNT_6ParamsE)
        .other          _ZN7cutlass13device_kernelINS_4gemm6kernel13GemmUniversalIN4cute5tupleIJiiiiEEENS1_10collective13CollectiveMmaINS1_34MainloopSm90TmaGmmaWarpSpecializedILi3ENS5_IJNS4_1CILi1EEESB_SB_EEENS1_35KernelTmaWarpSpecializedCooperativeEEENS5_IJNSA_ILi128EEENSA_ILi384EEENSA_ILi64EEEEEENS_10bfloat16_tENS5_IJlSB_lEEESJ_SK_NS4_8TiledMMAINS4_8MMA_AtomIJNS4_4SM904GMMA28MMA_64x192x16_F32BF16BF16_SSILNSO_5MajorE0ELSQ_0ELNSO_7ScaleInE1ELSR_1EEEEEENS4_6LayoutINS5_IJNSA_ILi2EEESB_SB_EEENS5_IJSB_NSA_ILi0EEESX_EEEEENS5_IJNS4_10UnderscoreES10_S10_EEEEENS4_13SM90_TMA_LOADENS4_14ComposedLayoutINS4_7SwizzleILi3ELi4ELi3EEENS4_18smem_ptr_flag_bitsILi16EEENSU_INS5_IJNSA_ILi8EEESH_EEENS5_IJSH_SB_EEEEEEEvNS4_8identityES13_S1D_vS1E_EENS_8epilogue10collective6detail29Sm90TmaWarpSpecializedAdapterINS1H_15DefaultEpilogueISJ_SK_SK_NS1G_6thread17LinearCombinationISJ_Li1EffLNS1L_9ScaleType4KindE0ELNS_15FloatRoundStyleE2ESJ_EENS1_15EpilogueDefaultEEEEEvvEEEEvNT_6ParamsE,@"STO_CUDA_ENTRY STV_DEFAULT"
_ZN7cutlass13device_kernelINS_4gemm6kernel13GemmUniversalIN4cute5tupleIJiiiiEEENS1_10collective13CollectiveMmaINS1_34MainloopSm90TmaGmmaWarpSpecializedILi3ENS5_IJNS4_1CILi1EEESB_SB_EEENS1_35KernelTmaWarpSpecializedCooperativeEEENS5_IJNSA_ILi128EEENSA_ILi384EEENSA_ILi64EEEEEENS_10bfloat16_tENS5_IJlSB_lEEESJ_SK_NS4_8TiledMMAINS4_8MMA_AtomIJNS4_4SM904GMMA28MMA_64x192x16_F32BF16BF16_SSILNSO_5MajorE0ELSQ_0ELNSO_7ScaleInE1ELSR_1EEEEEENS4_6LayoutINS5_IJNSA_ILi2EEESB_SB_EEENS5_IJSB_NSA_ILi0EEESX_EEEEENS5_IJNS4_10UnderscoreES10_S10_EEEEENS4_13SM90_TMA_LOADENS4_14ComposedLayoutINS4_7SwizzleILi3ELi4ELi3EEENS4_18smem_ptr_flag_bitsILi16EEENSU_INS5_IJNSA_ILi8EEESH_EEENS5_IJSH_SB_EEEEEEEvNS4_8identityES13_S1D_vS1E_EENS_8epilogue10collective6detail29Sm90TmaWarpSpecializedAdapterINS1H_15DefaultEpilogueISJ_SK_SK_NS1G_6thread17LinearCombinationISJ_Li1EffLNS1L_9ScaleType4KindE0ELNS_15FloatRoundStyleE2ESJ_EENS1_15EpilogueDefaultEEEEEvvEEEEvNT_6ParamsE:
[----:B------:R-:W0:Y:S02]  /*0000*/  LDC R1, c[0x0][0x28] ;  /* 0x00000a00ff017b82 */ /* 0x000e240000000800 */
[----:B0-----:R-:W-:Y:S01]  /*0010*/  VIADD R1, R1, 0xfffffff8 ;  /* 0xfffffff801017836 */ /* 0x001fe20000000000 */
[----:B------:R-:W0:Y:S01]  /*0020*/  S2R R18, SR_TID.X ;  /* 0x0000000000127919 */ /* 0x000e220000002100 */
[----:B------:R-:W-:Y:S01]  /*0030*/  ELECT P0, URZ, PT ;  /* 0x00000000003f782f */ /* 0x000fe20003800000 */
[----:B------:R-:W-:Y:S01]  /*0040*/  BSSY B0, `(.L_x_0) ;  /* 0x000000f000007945 */ /* 0x000fe20003800000 */
[--C-:B0-----:R-:W-:Y:S02]  /*0050*/  SHF.R.U32.HI R0, RZ, 0x5, R18.reuse ;  /* 0x00000005ff007819 */ /* 0x101fe40000011612 */
[----:B------:R-:W-:-:S03]  /*0060*/  SHF.R.U32.HI R2, RZ, 0x7, R18 ;  /* 0x00000007ff027819 */ /* 0x000fc60000011612 */
[----:B------:R-:W0:Y:S04]  /*0070*/  SHFL.IDX PT, R5, R0, RZ, 0x1f ;  /* 0x00001fff00057589 */ /* 0x000e2800000e0000 */
[----:B------:R1:W2:Y:S01]  /*0080*/  SHFL.IDX PT, R8, R2, RZ, 0x1f ;  /* 0x00001fff02087589 */ /* 0x0002a200000e0000 */
[----:B0-----:R-:W-:-:S13]  /*0090*/  ISETP.NE.OR P0, PT, R5, RZ, !P0 ;  /* 0x000000ff0500720c */ /* 0x001fda0004705670 */
[----:B-12---:R-:W-:Y:S05]  /*00a0*/  @P0 BRA `(.L_x_1) ;  /* 0x0000000000200947 */ /* 0x006fea0003800000 */
[----:B------:R-:W-:Y:S02]  /*00b0*/  ULDC.64 UR4, c[0x0][0x198] ;  /* 0x0000660000047ab9 */ /* 0x000fe40000000a00 */
[----:B------:R-:W-:Y:S02]  /*00c0*/  UIADD3 UR6, UP0, UR4, 0xf0, URZ ;  /* 0x000000f004067890 */ /* 0x000fe4000ff1e03f */
[----:B------:R-:W-:Y:S02]  /*00d0*/  UIADD3 UR4, UP1, UR4, 0x1f0, URZ ;  /* 0x000001f004047890 */ /* 0x000fe4000ff3e03f */
[----:B------:R-:W-:Y:S02]  /*00e0*/  UIADD3.X UR7, URZ, UR5, URZ, UP0, !UPT ;  /* 0x000000053f077290 */ /* 0x000fe400087fe43f */
[----:B------:R-:W-:-:S07]  /*00f0*/  UIADD3.X UR5, URZ, UR5, URZ, UP1, !UPT ;  /* 0x000000053f057290 */ /* 0x000fce0008ffe43f */
[----:B------:R0:W-:Y:S02]  /*0100*/  UTMACCTL.PF [UR6] ;  /* 0x00000000060079b9 */ /* 0x0001e40008040000 */
[----:B------:R0:W-:Y:S02]  /*0110*/  UTMACCTL.PF [UR4] ;  /* 0x00000000040079b9 */ /* 0x0001e40008040000 */
[----:B0-----:R-:W-:Y:S01]  /*0120*/  NOP ;  /* 0x0000000000007918 */ /* 0x001fe20000000000 */
.L_x_1:
[----:B------:R-:W-:Y:S05]  /*0130*/  BSYNC B0 ;  /* 0x0000000000007941 */ /* 0x000fea0003800000 */
.L_x_0:
[----:B------:R-:W0:Y:S02]  /*0140*/  SHFL.IDX PT, R2, R0, RZ, 0x1f ;  /* 0x00001fff00027589 */ /* 0x000e2400000e0000 */
[----:B0-----:R-:W-:-:S13]  /*0150*/  ISETP.NE.AND P0, PT, R2, RZ, PT ;  /* 0x000000ff0200720c */ /* 0x001fda0003f05270 */
[----:B------:R-:W-:Y:S05]  /*0160*/  @P0 BRA `(.L_x_2) ;  /* 0x0000000000500947 */ /* 0x000fea0003800000 */
[----:B------:R-:W0:Y:S01]  /*0170*/  S2UR UR8, SR_CgaCtaId ;  /* 0x00000000000879c3 */ /* 0x000e220000008800 */
[----:B------:R-:W-:Y:S01]  /*0180*/  UMOV UR4, 0x400 ;  /* 0x0000040000047882 */ /* 0x000fe20000000000 */
[----:B------:R-:W-:Y:S01]  /*0190*/  UMOV UR5, 0x1 ;  /* 0x0000000100057882 */ /* 0x000fe20000000000 */
[----:B------:R-:W-:Y:S01]  /*01a0*/  UMOV UR6, 0x100 ;  /* 0x0000010000067882 */ /* 0x000fe20000000000 */
[----:B------:R-:W-:Y:S01]  /*01b0*/  ELECT P0, URZ, PT ;  /* 0x00000000003f782f */ /* 0x000fe20003800000 */
[----:B------:R-:W-:-:S04]  /*01c0*/  UIADD3 UR6, -UR6, 0x100000, URZ ;  /* 0x0010000006067890 */ /* 0x000fc8000fffe13f */
[----:B------:R-:W-:Y:S02]  /*01d0*/  USHF.L.U32 UR7, UR6, 0xb, URZ ;  /* 0x0000000b06077899 */ /* 0x000fe4000800063f */
[----:B------:R-:W-:Y:S02]  /*01e0*/  USHF.L.U32 UR6, UR6, 0x1, URZ ;  /* 0x0000000106067899 */ /* 0x000fe4000800063f */
[----:B0-----:R-:W-:Y:S02]  /*01f0*/  ULEA UR8, UR8, UR4, 0x18 ;  /* 0x0000000408087291 */ /* 0x001fe4000f8ec03f */
[----:B------:R-:W-:-:S04]  /*0200*/  UIADD3 UR4, -UR5, 0x100000, URZ ;  /* 0x0010000005047890 */ /* 0x000fc8000fffe13f */
[----:B------:R-:W-:Y:S02]  /*0210*/  USHF.L.U32 UR5, UR4, 0xb, URZ ;  /* 0x0000000b04057899 */ /* 0x000fe4000800063f */
[----:B------:R-:W-:Y:S01]  /*0220*/  USHF.L.U32 UR4, UR4, 0x1, URZ ;  /* 0x0000000104047899 */ /* 0x000fe2000800063f */
[----:B------:R-:W0:Y:S11]  /*0230*/  FENCE.VIEW.ASYNC.S ;  /* 0x00000000000073c6 */ /* 0x000e360000000000 */
[----:B0-----:R0:W1:Y:S01]  /*0240*/  SYNCS.EXCH.64 URZ, [UR8], UR4 ;  /* 0x00000004083f75b2 */ /* 0x0010620008000100 */
[----:B------:R0:W2:Y:S01]  /*0250*/  SYNCS.EXCH.64 URZ, [UR8+0x18], UR6 ;  /* 0x00001806083f75b2 */ /* 0x0000a20008000100 */
[----:B------:R0:W3:Y:S01]  /*0260*/  SYNCS.EXCH.64 URZ, [UR8+0x8], UR4 ;  /* 0x00000804083f75b2 */ /* 0x0000e20008000100 */
[----:B------:R0:W4:Y:S01]  /*0270*/  SYNCS.EXCH.64 URZ, [UR8+0x20], UR6 ;  /* 0x00002006083f75b2 */ /* 0x0001220008000100 */
[----:B------:R0:W0:Y:S01]  /*0280*/  SYNCS.EXCH.64 URZ, [UR8+0x10], UR4 ;  /* 0x00001004083f75b2 */ /* 0x0000220008000100 */
[----:B------:R0:W0:Y:S01]  /*0290*/  SYNCS.EXCH.64 URZ, [UR8+0x28], UR6 ;  /* 0x00002806083f75b2 */ /* 0x0000220008000100 */
[----:B------:R-:W-:Y:S01]  /*02a0*/  NOP ;  /* 0x0000000000007918 */ /* 0x000fe20000000000 */
.L_x_2:
[----:B------:R-:W5:Y:S01]  /*02b0*/  SHFL.IDX PT, R0, R0, RZ, 0x1f ;  /* 0x00001fff00007589 */ /* 0x000f6200000e0000 */
[----:B------:R-:W1:Y:S01]  /*02c0*/  LDC R2, c[0x0][0x65c] ;  /* 0x00019700ff027b82 */ /* 0x000e620000000800 */
[----:B------:R-:W-:Y:S02]  /*02d0*/  ELECT P0, URZ, PT ;  /* 0x00000000003f782f */ /* 0x000fe40003800000 */
[----:B------:R-:W-:Y:S01]  /*02e0*/  SHF.R.S32.HI R6, RZ, 0x1f, R5 ;  /* 0x0000001fff067819 */ /* 0x000fe20000011405 */
[----:B------:R-:W2:Y:S01]  /*02f0*/  S2R R3, SR_CTAID.Y ;  /* 0x0000000000037919 */ /* 0x000ea20000002600 */
[----:B0-----:R-:W-:Y:S01]  /*0300*/  UMOV UR4, 0x20 ;  /* 0x0000002000047882 */ /* 0x001fe20000000000 */
[----:B------:R-:W-:Y:S01]  /*0310*/  ISETP.NE.AND P2, PT, R8, RZ, PT ;  /* 0x000000ff0800720c */ /* 0x000fe20003f45270 */
[----:B------:R-:W-:Y:S01]  /*0320*/  NOP ;  /* 0x0000000000007918 */ /* 0x000fe20000000000 */
[----:B------:R-:W0:Y:S01]  /*0330*/  S2R R4, SR_CTAID.X ;  /* 0x0000000000047919 */ /* 0x000e220000002500 */
[----:B------:R-:W-:Y:S01]  /*0340*/  LEA.HI R6, R6, R5, RZ, 0x2 ;  /* 0x0000000506067211 */ /* 0x000fe200078f10ff */
[----:B------:R-:W-:Y:S01]  /*0350*/  NOP ;  /* 0x0000000000007918 */ /* 0x000fe20000000000 */
[----:B-----5:R-:W-:-:S02]  /*0360*/  ISETP.NE.OR P0, PT, R0, RZ, !P0 ;  /* 0x000000ff0000720c */ /* 0x020fc40004705670 */
[----:B-1----:R-:W-:Y:S02]  /*0370*/  ISETP.NE.AND P3, PT, R2, 0x1, PT ;  /* 0x000000010200780c */ /* 0x002fe40003f65270 */
[----:B------:R-:W-:-:S05]  /*0380*/  LOP3.LUT R0, R6, 0xfffffffc, RZ, 0xc0, !PT ;  /* 0xfffffffc06007812 */ /* 0x000fca00078ec0ff */
[----:B------:R-:W-:Y:S02]  /*0390*/  IMAD.IADD R0, R5, 0x1, -R0 ;  /* 0x0000000105007824 */ /* 0x000fe400078e0a00 */
[----:B------:R-:W-:Y:S02]  /*03a0*/  IMAD.MOV.U32 R5, RZ, RZ, RZ ;  /* 0x000000ffff057224 */ /* 0x000fe400078e00ff */
[----:B------:R-:W-:Y:S01]  /*03b0*/  VOTEU.ALL UP0, P0 ;  /* 0x00000000003f7886 */ /* 0x000fe20000000000 */
[----:B------:R-:W-:Y:S01]  /*03c0*/  VOTEU.ALL UP1, P0 ;  /* 0x00000000003f7886 */ /* 0x000fe20000020000 */
[----:B------:R-:W0:Y:S01]  /*03d0*/  @P3 LDC R17, c[0x0][0x10] ;  /* 0x00000400ff113b82 */ /* 0x000e220000000800 */
[----:B--2---:R-:W-:Y:S02]  /*03e0*/  @P3 IMAD.MOV.U32 R6, RZ, RZ, R3 ;  /* 0x000000ffff063224 */ /* 0x004fe400078e0003 */
[----:B------:R-:W-:Y:S01]  /*03f0*/  @!UP0 UMOV UR6, 0x400 ;  /* 0x0000040000068882 */ /* 0x000fe20000000000 */
[----:B------:R-:W-:-:S04]  /*0400*/  @!UP0 UIADD3 UR4, -UR4, 0x100000, URZ ;  /* 0x0010000004048890 */ /* 0x000fc8000fffe13f */
[----:B------:R-:W-:Y:S02]  /*0410*/  @!UP0 USHF.L.U32 UR5, UR4, 0xb, URZ ;  /* 0x0000000b04058899 */ /* 0x000fe4000800063f */
[----:B------:R-:W-:Y:S01]  /*0420*/  @!UP0 USHF.L.U32 UR4, UR4, 0x1, URZ ;  /* 0x0000000104048899 */ /* 0x000fe2000800063f */
[----:B------:R-:W-:Y:S02]  /*0430*/  @P3 IMAD.MOV.U32 R7, RZ, RZ, RZ ;  /* 0x000000ffff073224 */ /* 0x000fe400078e00ff */
[----:B------:R-:W-:Y:S01]  /*0440*/  @P3 IMAD.MOV.U32 R11, RZ, RZ, RZ ;  /* 0x000000ffff0b3224 */ /* 0x000fe200078e00ff */
[----:B------:R-:W1:Y:S08]  /*0450*/  @!UP0 S2UR UR7, SR_CgaCtaId ;  /* 0x00000000000789c3 */ /* 0x000e700000008800 */
[----:B------:R-:W2:Y:S01]  /*0460*/  @!P3 LDC R9, c[0x0][0xc] ;  /* 0x00000300ff09bb82 */ /* 0x000ea20000000800 */
[----:B0-----:R-:W-:-:S04]  /*0470*/  @P3 IMAD.WIDE.U32 R16, R4, R17, R6 ;  /* 0x0000001104103225 */ /* 0x001fc800078e0006 */
[----:B------:R-:W-:Y:S01]  /*0480*/  @P3 IMAD.IADD R17, R17, 0x1, R11 ;  /* 0x0000000111113824 */ /* 0x000fe200078e020b */
[----:B-1----:R-:W-:Y:S01]  /*0490*/  @!UP0 ULEA UR6, UR7, UR6, 0x18 ;  /* 0x0000000607068291 */ /* 0x002fe2000f8ec03f */
[----:B------:R-:W-:Y:S01]  /*04a0*/  VOTEU.ALL UP0, P0 ;  /* 0x00000000003f7886 */ /* 0x000fe20000000000 */
[----:B------:R-:W-:-:S04]  /*04b0*/  ISETP.NE.AND P0, PT, R0, 0x3, PT ;  /* 0x000000030000780c */ /* 0x000fc80003f05270 */
[----:B------:R-:W-:Y:S01]  /*04c0*/  ISETP.EQ.OR P0, PT, R0, RZ, !P0 ;  /* 0x000000ff0000720c */ /* 0x000fe20004702670 */
[----:B--2---:R-:W-:-:S03]  /*04d0*/  @!P3 IMAD.WIDE.U32 R6, R9, R3, R4 ;  /* 0x000000030906b225 */ /* 0x004fc600078e0004 */
[C---:B------:R-:W-:Y:S01]  /*04e0*/  ISETP.EQ.AND P0, PT, R8.reuse, RZ, P0 ;  /* 0x000000ff0800720c */ /* 0x040fe20000702270 */
[----:B------:R-:W0:Y:S02]  /*04f0*/  FENCE.VIEW.ASYNC.S ;  /* 0x00000000000073c6 */ /* 0x000e240000000000 */
[----:B0-----:R0:W3:Y:S01]  /*0500*/  @!UP0 SYNCS.EXCH.64 URZ, [UR6+0x40], UR4 ;  /* 0x00004004063f85b2 */ /* 0x0010e20008000100 */
[----:B------:R-:W-:Y:S01]  /*0510*/  IADD3 R8, R8, -0x1, RZ ;  /* 0xffffffff08087810 */ /* 0x000fe20007ffe0ff */
[----:B------:R-:W-:Y:S01]  /*0520*/  @!P3 IMAD.MOV.U32 R16, RZ, RZ, R6 ;  /* 0x000000ffff10b224 */ /* 0x000fe200078e0006 */
[----:B------:R-:W-:Y:S02]  /*0530*/  SEL R19, RZ, 0x1, !P0 ;  /* 0x00000001ff137807 */ /* 0x000fe40004000000 */
[----:B------:R-:W-:Y:S02]  /*0540*/  ISETP.GE.U32.AND P1, PT, R8, 0x2, PT ;  /* 0x000000020800780c */ /* 0x000fe40003f26070 */
[----:B------:R-:W-:-:S02]  /*0550*/  @!P3 MOV R17, R7 ;  /* 0x000000070011b202 */ /* 0x000fc40000000f00 */
[----:B------:R-:W-:Y:S01]  /*0560*/  SEL R19, R19, 0x2, P1 ;  /* 0x0000000213137807 */ /* 0x000fe20000800000 */
[----:B------:R0:W3:Y:S01]  /*0570*/  @!UP1 SYNCS.EXCH.64 URZ, [UR6+0x48], UR4 ;  /* 0x00004804063f95b2 */ /* 0x0000e20008000100 */
[----:B------:R-:W-:Y:S01]  /*0580*/  NOP ;  /* 0x0000000000007918 */ /* 0x000fe20000000000 */
[----:B---34-:R-:W-:Y:S06]  /*0590*/  BAR.SYNC.DEFER_BLOCKING 0x0 ;  /* 0x0000000000007b1d */ /* 0x018fec0000010000 */
[----:B------:R-:W-:Y:S05]  /*05a0*/  @!P2 BRA `(.L_x_3) ;  /* 0x0000010c0030a947 */ /* 0x000fea0003800000 */
[----:B------:R-:W-:-:S13]  /*05b0*/  ISETP.GT.U32.AND P0, PT, R8, 0x1, PT ;  /* 0x000000010800780c */ /* 0x000fda0003f04070 */
[----:B0-----:R-:W-:Y:S05]  /*05c0*/  @P0 EXIT ;  /* 0x000000000000094d */ /* 0x001fea0003800000 */
[----:B------:R-:W-:Y:S01]  /*05d0*/  IMAD.MOV.U32 R6, RZ, RZ, -0x1 ;  /* 0xffffffffff067424 */ /* 0x000fe200078e00ff */
[----:B------:R-:W-:Y:S01]  /*05e0*/  ULDC.64 UR4, c[0x0][0x650] ;  /* 0x0001940000047ab9 */ /* 0x000fe20000000a00 */
[----:B------:R-:W-:Y:S01]  /*05f0*/  PRMT R0, RZ, 0x7610, R0 ;  /* 0x00007610ff007816 */ /* 0x000fe20000000000 */
[----:B------:R-:W-:Y:S01]  /*0600*/  IMAD.MOV.U32 R22, RZ, RZ, -0x1 ;  /* 0xffffffffff167424 */ /* 0x000fe200078e00ff */
[----:B------:R-:W-:Y:S01]  /*0610*/  ISETP.GE.U32.AND P0, PT, R16, UR4, PT ;  /* 0x0000000410007c0c */ /* 0x000fe2000bf06070 */
[----:B------:R0:W-:Y:S01]  /*0620*/  STL [R1], R6 ;  /* 0x0000000601007387 */ /* 0x0001e20000100800 */
[----:B------:R-:W-:Y:S02]  /*0630*/  IMAD.MOV.U32 R23, RZ, RZ, -0x1 ;  /* 0xffffffffff177424 */ /* 0x000fe400078e00ff */
[----:B------:R-:W-:-:S13]  /*0640*/  ISETP.GE.U32.AND.EX P0, PT, R17, UR5, PT, P0 ;  /* 0x0000000511007c0c */ /* 0x000fda000bf06100 */
[----:B0-----:R-:W-:Y:S05]  /*0650*/  @P0 BRA `(.L_x_4) ;  /* 0x00000004005c0947 */ /* 0x001fea0003800000 */
[----:B------:R-:W0:Y:S01]  /*0660*/  LDC.64 R14, c[0x0][0x628] ;  /* 0x00018a00ff0e7b82 */ /* 0x000e220000000a00 */
[----:B------:R-:W-:Y:S01]  /*0670*/  IMAD.MOV.U32 R6, RZ, RZ, R16 ;  /* 0x000000ffff067224 */ /* 0x000fe200078e0010 */
[----:B------:R-:W-:-:S06]  /*0680*/  MOV R7, R17 ;  /* 0x0000001100077202 */ /* 0x000fcc0000000f00 */
[----:B------:R-:W1:Y:S08]  /*0690*/  LDC R0, c[0x0][0x630] ;  /* 0x00018c00ff007b82 */ /* 0x000e700000000800 */
[----:B------:R-:W2:Y:S01]  /*06a0*/  LDC.64 R20, c[0x0][0x620] ;  /* 0x00018800ff147b82 */ /* 0x000ea20000000a00 */
[----:B0-----:R-:W-:-:S04]  /*06b0*/  ISETP.NE.U32.AND P0, PT, R14, RZ, PT ;  /* 0x000000ff0e00720c */ /* 0x001fc80003f05070 */
[----:B------:R-:W-:-:S13]  /*06c0*/  ISETP.NE.AND.EX P0, PT, R15, RZ, PT, P0 ;  /* 0x000000ff0f00720c */ /* 0x000fda0003f05300 */
[----:B-12---:R-:W-:Y:S05]  /*06d0*/  @!P0 BRA `(.L_x_5) ;  /* 0x0000000000288947 */ /* 0x006fea0003800000 */
[----:B------:R-:W0:Y:S02]  /*06e0*/  LDC R11, c[0x0][0x634] ;  /* 0x00018d00ff0b7b82 */ /* 0x000e240000000800 */
[----:B0-----:R-:W-:-:S05]  /*06f0*/  IADD3 R11, P0, R16, R11, RZ ;  /* 0x0000000b100b7210 */ /* 0x001fca0007f1e0ff */
[----:B------:R-:W-:-:S04]  /*0700*/  IMAD.X R13, RZ, RZ, R17, P0 ;  /* 0x000000ffff0d7224 */ /* 0x000fc800000e0611 */
[----:B------:R-:W-:-:S04]  /*0710*/  IMAD.WIDE.U32 R6, R13, R14, RZ ;  /* 0x0000000e0d067225 */ /* 0x000fc800078e00ff */
[----:B------:R-:W-:-:S04]  /*0720*/  IMAD.WIDE.U32 R8, P0, R11, R15, R6 ;  /* 0x0000000f0b087225 */ /* 0x000fc80007800006 */
[----:B------:R-:W-:-:S04]  /*0730*/  IMAD.WIDE.U32 R6, R11, R14, RZ ;  /* 0x0000000e0b067225 */ /* 0x000fc800078e00ff */
[----:B------:R-:W-:Y:S01]  /*0740*/  IMAD.X R11, RZ, RZ, RZ, P0 ;  /* 0x000000ffff0b7224 */ /* 0x000fe200000e06ff */
[----:B------:R-:W-:Y:S01]  /*0750*/  IADD3 RZ, P0, R7, R8, RZ ;  /* 0x0000000807ff7210 */ /* 0x000fe20007f1e0ff */
[----:B------:R-:W-:-:S04]  /*0760*/  IMAD.MOV.U32 R10, RZ, RZ, R9 ;  /* 0x000000ffff0a7224 */ /* 0x000fc800078e0009 */
[----:B------:R-:W-:-:S08]  /*0770*/  IMAD.WIDE.U32.X R6, R13, R15, R10, P0 ;  /* 0x0000000f0d067225 */ /* 0x000fd000000e040a */
.L_x_5:
[-CC-:B------:R-:W-:Y:S01]  /*0780*/  SHF.R.U64 R27, R6, R0.reuse, R7.reuse ;  /* 0x00000000061b7219 */ /* 0x180fe20000001207 */
[----:B------:R-:W0:Y:S01]  /*0790*/  LDC R10, c[0x0][0x618] ;  /* 0x00018600ff0a7b82 */ /* 0x000e220000000800 */
[----:B------:R-:W-:Y:S01]  /*07a0*/  SHF.R.U32.HI R5, RZ, R0, R7 ;  /* 0x00000000ff057219 */ /* 0x000fe20000011607 */
[----:B------:R-:W-:Y:S01]  /*07b0*/  ULDC UR4, c[0x0][0x150] ;  /* 0x0000540000047ab9 */ /* 0x000fe20000000800 */
[----:B------:R-:W-:Y:S02]  /*07c0*/  IADD3 R9, P0, RZ, -R27, RZ ;  /* 0x8000001bff097210 */ /* 0x000fe40007f1e0ff */
[----:B------:R-:W-:-:S03]  /*07d0*/  I2FP.F32.U32 R0, R4 ;  /* 0x0000000400007245 */ /* 0x000fc60000201000 */
[----:B------:R-:W1:Y:S01]  /*07e0*/  LDC.64 R24, c[0x0][0x640] ;  /* 0x00019000ff187b82 */ /* 0x000e620000000a00 */
[----:B------:R-:W-:Y:S02]  /*07f0*/  IMAD.X R11, RZ, RZ, ~R5, P0 ;  /* 0x000000ffff0b7224 */ /* 0x000fe400000e0e05 */
[----:B------:R-:W-:Y:S01]  /*0800*/  FMUL R0, R0, UR4 ;  /* 0x0000000400007c20 */ /* 0x000fe20008400000 */
[----:B------:R-:W-:Y:S01]  /*0810*/  IMAD.WIDE.U32 R6, R9, R20, R16 ;  /* 0x0000001409067225 */ /* 0x000fe200078e0010 */
[----:B------:R-:W-:-:S03]  /*0820*/  ULDC UR4, c[0x0][0x154] ;  /* 0x0000550000047ab9 */ /* 0x000fc60000000800 */
[----:B------:R-:W-:Y:S01]  /*0830*/  IMAD R8, R11, R20, RZ ;  /* 0x000000140b087224 */ /* 0x000fe200078e02ff */
[----:B------:R-:W2:Y:S01]  /*0840*/  LDC R5, c[0x0][0x144] ;  /* 0x00005100ff057b82 */ /* 0x000ea20000000800 */
[----:B------:R-:W3:Y:S02]  /*0850*/  F2I.U32.TRUNC.NTZ R0, R0 ;  /* 0x0000000000007305 */ /* 0x000ee4000020f000 */
[----:B------:R-:W-:-:S05]  /*0860*/  IMAD R9, R9, R21, R8 ;  /* 0x0000001509097224 */ /* 0x000fca00078e0208 */
[----:B------:R-:W4:Y:S01]  /*0870*/  LDC R12, c[0x0][0x608] ;  /* 0x00018200ff0c7b82 */ /* 0x000f220000000800 */
[----:B------:R-:W-:Y:S01]  /*0880*/  IADD3 R7, R7, R9, RZ ;  /* 0x0000000907077210 */ /* 0x000fe20007ffe0ff */
[----:B------:R-:W-:-:S03]  /*0890*/  IMAD.MOV.U32 R9, RZ, RZ, -0x1 ;  /* 0xffffffffff097424 */ /* 0x000fc600078e00ff */
[-CC-:B0-----:R-:W-:Y:S02]  /*08a0*/  SHF.R.U64 R20, R6, R10.reuse, R7.reuse ;  /* 0x0000000a06147219 */ /* 0x181fe40000001207 */
[----:B------:R-:W-:Y:S01]  /*08b0*/  I2FP.F32.U32 R6, R3 ;  /* 0x0000000300067245 */ /* 0x000fe20000201000 */
[----:B------:R-:W0:Y:S01]  /*08c0*/  LDC R22, c[0x0][0x658] ;  /* 0x00019600ff167b82 */ /* 0x000e220000000800 */
[----:B-1----:R-:W-:Y:S01]  /*08d0*/  ISETP.NE.U32.AND P0, PT, R24, RZ, PT ;  /* 0x000000ff1800720c */ /* 0x002fe20003f05070 */
[----:B---3--:R-:W-:Y:S01]  /*08e0*/  IMAD.MOV R8, RZ, RZ, -R0 ;  /* 0x000000ffff087224 */ /* 0x008fe200078e0a00 */
[----:B------:R-:W-:Y:S01]  /*08f0*/  SHF.R.U32.HI R7, RZ, R10, R7 ;  /* 0x0000000aff077219 */ /* 0x000fe20000011607 */
[----:B------:R-:W-:Y:S01]  /*0900*/  FMUL R6, R6, UR4 ;  /* 0x0000000406067c20 */ /* 0x000fe20008400000 */
[----:B------:R-:W-:-:S03]  /*0910*/  ISETP.NE.AND.EX P0, PT, R25, RZ, PT, P0 ;  /* 0x000000ff1900720c */ /* 0x000fc60003f05300 */
[----:B------:R-:W1:Y:S01]  /*0920*/  LDC R14, c[0x0][0x148] ;  /* 0x00005200ff0e7b82 */ /* 0x000e620000000800 */
[----:B--2---:R-:W-:-:S07]  /*0930*/  IMAD R0, R5, R8, R4 ;  /* 0x0000000805007224 */ /* 0x004fce00078e0204 */
[----:B------:R-:W2:Y:S01]  /*0940*/  LDC R15, c[0x0][0x600] ;  /* 0x00018000ff0f7b82 */ /* 0x000ea20000000800 */
[-CC-:B----4-:R-:W-:Y:S02]  /*0950*/  SHF.R.U64 R28, R20, R12.reuse, R7.reuse ;  /* 0x0000000c141c7219 */ /* 0x190fe40000001207 */
[----:B------:R-:W-:Y:S01]  /*0960*/  SHF.R.U32.HI R5, RZ, R12, R7 ;  /* 0x0000000cff057219 */ /* 0x000fe20000011607 */
[----:B------:R-:W-:Y:S01]  /*0970*/  IMAD.MOV.U32 R7, RZ, RZ, 0x1 ;  /* 0x00000001ff077424 */ /* 0x000fe200078e00ff */
[----:B------:R3:W4:Y:S03]  /*0980*/  F2I.U32.TRUNC.NTZ R12, R6 ;  /* 0x00000006000c7305 */ /* 0x000726000020f000 */
[----:B------:R-:W1:Y:S01]  /*0990*/  LDC R21, c[0x0][0x648] ;  /* 0x00019200ff157b82 */ /* 0x000e620000000800 */
[-C--:B0-----:R-:W-:Y:S02]  /*09a0*/  SHF.L.U32 R4, R9, R22.reuse, RZ ;  /* 0x0000001609047219 */ /* 0x081fe400000006ff */
[----:B------:R-:W-:-:S02]  /*09b0*/  SHF.R.U64 R30, R28, R22, R5 ;  /* 0x000000161c1e7219 */ /* 0x000fc40000001205 */
[----:B------:R-:W-:Y:S02]  /*09c0*/  LOP3.LUT R11, RZ, R4, RZ, 0x33, !PT ;  /* 0x00000004ff0b7212 */ /* 0x000fe400078e33ff */
[-C--:B------:R-:W-:Y:S01]  /*09d0*/  SHF.R.U32.HI R5, RZ, R22.reuse, R5 ;  /* 0x00000016ff057219 */ /* 0x080fe20000011605 */
[----:B------:R-:W0:Y:S01]  /*09e0*/  LDC R23, c[0x0][0x638] ;  /* 0x00018e00ff177b82 */ /* 0x000e220000000800 */
[----:B------:R-:W-:Y:S01]  /*09f0*/  SHF.L.U32 R10, R7, R22, RZ ;  /* 0x00000016070a7219 */ /* 0x000fe200000006ff */
[----:B------:R-:W-:-:S06]  /*0a00*/  IMAD.MOV.U32 R4, RZ, RZ, R30 ;  /* 0x000000ffff047224 */ /* 0x000fcc00078e001e */
[----:B------:R-:W0:Y:S01]  /*0a10*/  LDC R26, c[0x0][0x610] ;  /* 0x00018400ff1a7b82 */ /* 0x000e220000000800 */
[----:B---34-:R-:W-:Y:S05]  /*0a20*/  @!P0 BRA `(.L_x_6) ;  /* 0x0000000000288947 */ /* 0x018fea0003800000 */
[----:B------:R-:W3:Y:S02]  /*0a30*/  LDC R9, c[0x0][0x64c] ;  /* 0x00019300ff097b82 */ /* 0x000ee40000000800 */
[----:B---3--:R-:W-:-:S04]  /*0a40*/  IADD3 R9, P0, R30, R9, RZ ;  /* 0x000000091e097210 */ /* 0x008fc80007f1e0ff */
[----:B------:R-:W-:-:S05]  /*0a50*/  IADD3.X R13, RZ, R5, RZ, P0, !PT ;  /* 0x00000005ff0d7210 */ /* 0x000fca00007fe4ff */
[----:B------:R-:W-:-:S04]  /*0a60*/  IMAD.WIDE.U32 R4, R13, R24, RZ ;  /* 0x000000180d047225 */ /* 0x000fc800078e00ff */
[----:B------:R-:W-:-:S04]  /*0a70*/  IMAD.WIDE.U32 R6, P0, R9, R25, R4 ;  /* 0x0000001909067225 */ /* 0x000fc80007800004 */
[----:B------:R-:W-:-:S04]  /*0a80*/  IMAD.WIDE.U32 R4, R9, R24, RZ ;  /* 0x0000001809047225 */ /* 0x000fc800078e00ff */
[----:B------:R-:W-:Y:S01]  /*0a90*/  IMAD.X R9, RZ, RZ, RZ, P0 ;  /* 0x000000ffff097224 */ /* 0x000fe200000e06ff */
[----:B------:R-:W-:Y:S01]  /*0aa0*/  IADD3 RZ, P0, R5, R6, RZ ;  /* 0x0000000605ff7210 */ /* 0x000fe20007f1e0ff */
[----:B------:R-:W-:-:S04]  /*0ab0*/  IMAD.MOV.U32 R8, RZ, RZ, R7 ;  /* 0x000000ffff087224 */ /* 0x000fc800078e0007 */
[----:B------:R-:W-:-:S08]  /*0ac0*/  IMAD.WIDE.U32.X R4, R13, R25, R8, P0 ;  /* 0x000000190d047225 */ /* 0x000fd000000e0408 */
.L_x_6:
[----:B-1----:R-:W-:Y:S01]  /*0ad0*/  SHF.R.U64 R4, R4, R21, R5 ;  /* 0x0000001504047219 */ /* 0x002fe20000001205 */
[----:B------:R-:W-:Y:S01]  /*0ae0*/  IMAD.MOV R12, RZ, RZ, -R12 ;  /* 0x000000ffff0c7224 */ /* 0x000fe200078e0a0c */
[----:B------:R-:W-:Y:S01]  /*0af0*/  LOP3.LUT R11, R28, R11, RZ, 0xc0, !PT ;  /* 0x0000000b1c0b7212 */ /* 0x000fe200078ec0ff */
[----:B--2---:R-:W-:Y:S01]  /*0b00*/  VIADD R5, R15, 0xffffffff ;  /* 0xffffffff0f057836 */ /* 0x004fe20000000000 */
[----:B------:R-:W-:Y:S01]  /*0b10*/  IADD3 R6, -R4, RZ, RZ ;  /* 0x000000ff04067210 */ /* 0x000fe20007ffe1ff */
[----:B------:R-:W-:Y:S02]  /*0b20*/  @P3 IMAD R0, R14, R12, R3 ;  /* 0x0000000c0e003224 */ /* 0x000fe400078e0203 */
[----:B------:R-:W-:Y:S01]  /*0b30*/  IMAD R3, R10, R4, R11 ;  /* 0x000000040a037224 */ /* 0x000fe200078e020b */
[----:B------:R-:W-:Y:S01]  /*0b40*/  LOP3.LUT R5, R20, R5, RZ, 0xc0, !PT ;  /* 0x0000000514057212 */ /* 0x000fe200078ec0ff */
[----:B0-----:R-:W-:Y:S02]  /*0b50*/  IMAD R4, R6, R23, R30 ;  /* 0x0000001706047224 */ /* 0x001fe400078e021e */
[----:B------:R-:W-:-:S02]  /*0b60*/  IMAD R3, R3, R26, R0 ;  /* 0x0000001a03037224 */ /* 0x000fc400078e0200 */
[----:B------:R-:W-:Y:S02]  /*0b70*/  IMAD R4, R4, R15, R5 ;  /* 0x0000000f04047224 */ /* 0x000fe400078e0205 */
[----:B------:R-:W-:Y:S02]  /*0b80*/  IMAD.MOV.U32 R0, RZ, RZ, 0x1 ;  /* 0x00000001ff007424 */ /* 0x000fe400078e00ff */
[----:B------:R-:W-:Y:S01]  /*0b90*/  IMAD.MOV.U32 R23, RZ, RZ, R27 ;  /* 0x000000ffff177224 */ /* 0x000fe200078e001b */
[----:B------:R-:W-:Y:S02]  /*0ba0*/  SEL R22, R4, R3, !P3 ;  /* 0x0000000304167207 */ /* 0x000fe40005800000 */
[----:B------:R-:W-:-:S05]  /*0bb0*/  SEL R3, R3, R4, !P3 ;  /* 0x0000000403037207 */ /* 0x000fca0005800000 */
[----:B------:R0:W-:Y:S02]  /*0bc0*/  STL [R1], R3 ;  /* 0x0000000301007387 */ /* 0x0001e40000100800 */
.L_x_4:
[----:B------:R-:W-:-:S08]  /*0bd0*/  NOP ;  /* 0x0000000000007918 */ /* 0x000fd00000000000 */
[----:B------:R-:W1:Y:S02]  /*0be0*/  USETMAXREG.TRY_ALLOC.CTAPOOL UP0, 0xe8 ;  /* 0x000000e8000079c8 */ /* 0x000e640008000600 */
[----:B-1----:R-:W-:-:S13]  /*0bf0*/  PLOP3.LUT P0, PT, PT, PT, UP0, 0x80, 0x0 ;  /* 0x000000000000781c */ /* 0x002fda0003f0f008 */
[----:B------:R-:W-:Y:S05]  /*0c00*/  @!P0 BRA `(.L_x_4) ;  /* 0xfffffffc00f08947 */ /* 0x000fea000383ffff */
[----:B------:R-:W-:Y:S01]  /*0c10*/  ULDC.64 UR4, c[0x0][0x598] ;  /* 0x0001660000047ab9 */ /* 0x000fe20000000a00 */
[----:B------:R-:W-:Y:S01]  /*0c20*/  ULDC.64 UR36, c[0x0][0x208] ;  /* 0x0000820000247ab9 */ /* 0x000fe20000000a00 */
[----:B------:R-:W-:-:S04]  /*0c30*/  ISETP.NE.U32.AND P0, PT, RZ, UR4, PT ;  /* 0x00000004ff007c0c */ /* 0x000fc8000bf05070 */
[----:B------:R-:W-:-:S13]  /*0c40*/  ISETP.NE.AND.EX P0, PT, RZ, UR5, PT, P0 ;  /* 0x00000005ff007c0c */ /* 0x000fda000bf05300 */
[----:B------:R-:W-:Y:S05]  /*0c50*/  @!P0 BRA `(.L_x_7) ;  /* 0x00000000001c8947 */ /* 0x000fea0003800000 */
[----:B------:R-:W1:Y:S02]  /*0c60*/  LDC.64 R4, c[0x0][0x598] ;  /* 0x00016600ff047b82 */ /* 0x000e640000000a00 */
[----:B-1----:R-:W2:Y:S02]  /*0c70*/  LDG.E.64 R4, desc[UR36][R4.64] ;  /* 0x0000002404047981 */ /* 0x002ea4000c1e1b00 */
[----:B--2---:R-:W-:-:S04]  /*0c80*/  ISETP.NE.U32.AND P0, PT, R4, RZ, PT ;  /* 0x000000ff0400720c */ /* 0x004fc80003f05070 */
[----:B------:R-:W-:-:S13]  /*0c90*/  ISETP.NE.AND.EX P0, PT, R5, RZ, PT, P0 ;  /* 0x000000ff0500720c */ /* 0x000fda0003f05300 */
[----:B------:R-:W-:Y:S05]  /*0ca0*/  @!P0 BRA `(.L_x_7) ;  /* 0x0000000000088947 */ /* 0x000fea0003800000 */
[----:B------:R1:W5:Y:S01]  /*0cb0*/  LD.E R217, desc[UR36][R4.64] ;  /* 0x0000002404d97980 */ /* 0x000362000c101900 */
[----:B------:R-:W-:Y:S05]  /*0cc0*/  BRA `(.L_x_8) ;  /* 0x0000000000247947 */ /* 0x000fea0003800000 */
.L_x_7:
[----:B------:R-:W-:Y:S02]  /*0cd0*/  ULDC.64 UR4, c[0x0][0x588] ;  /* 0x0001620000047ab9 */ /* 0x000fe40000000a00 */
[----:B------:R-:W-:-:S04]  /*0ce0*/  ISETP.NE.U32.AND P0, PT, RZ, UR4, PT ;  /* 0x00000004ff007c0c */ /* 0x000fc8000bf05070 */
[----:B------:R-:W-:-:S13]  /*0cf0*/  ISETP.NE.AND.EX P0, PT, RZ, UR5, PT, P0 ;  /* 0x00000005ff007c0c */ /* 0x000fda000bf05300 */
[----:B------:R-:W-:Y:S05]  /*0d00*/  @!P0 BRA `(.L_x_9) ;  /* 0x00000000000c8947 */ /* 0x000fea0003800000 */
[----:B------:R-:W1:Y:S02]  /*0d10*/  LDC.64 R4, c[0x0][0x588] ;  /* 0x00016200ff047b82 */ /* 0x000e640000000a00 */
[----:B-1----:R2:W5:Y:S01]  /*0d20*/  LDG.E R217, desc[UR36][R4.64] ;  /* 0x0000002404d97981 */ /* 0x002562000c1e1900 */
[----:B------:R-:W-:Y:S05]  /*0d30*/  BRA `(.L_x_8) ;  /* 0x0000000000087947 */ /* 0x000fea0003800000 */
.L_x_9:
[----:B------:R-:W-:Y:S02]  /*0d40*/  ULDC UR4, c[0x0][0x580] ;  /* 0x0001600000047ab9 */ /* 0x000fe40000000800 */
[----:B------:R-:W-:-:S07]  /*0d50*/  IMAD.U32 R217, RZ, RZ, UR4 ;  /* 0x00000004ffd97e24 */ /* 0x000fce000f8e00ff */
.L_x_8:
[----:B------:R-:W-:Y:S02]  /*0d60*/  ULDC.64 UR4, c[0x0][0x5a0] ;  /* 0x0001680000047ab9 */ /* 0x000fe40000000a00 */
[----:B------:R-:W-:-:S04]  /*0d70*/  ISETP.NE.U32.AND P0, PT, RZ, UR4, PT ;  /* 0x00000004ff007c0c */ /* 0x000fc8000bf05070 */
[----:B------:R-:W-:-:S13]  /*0d80*/  ISETP.NE.AND.EX P0, PT, RZ, UR5, PT, P0 ;  /* 0x00000005ff007c0c */ /* 0x000fda000bf05300 */
[----:B------:R-:W-:Y:S05]  /*0d90*/  @!P0 BRA `(.L_x_10) ;  /* 0x00000000001c8947 */ /* 0x000fea0003800000 */
[----:B-12---:R-:W1:Y:S02]  /*0da0*/  LDC.64 R4, c[0x0][0x5a0] ;  /* 0x00016800ff047b82 */ /* 0x006e640000000a00 */
[----:B-1----:R-:W2:Y:S02]  /*0db0*/  LDG.E.64 R4, desc[UR36][R4.64] ;  /* 0x0000002404047981 */ /* 0x002ea4000c1e1b00 */
[----:B--2---:R-:W-:-:S04]  /*0dc0*/  ISETP.NE.U32.AND P0, PT, R4, RZ, PT ;  /* 0x000000ff0400720c */ /* 0x004fc80003f05070 */
[----:B------:R-:W-:-:S13]  /*0dd0*/  ISETP.NE.AND.EX P0, PT, R5, RZ, PT, P0 ;  /* 0x000000ff0500720c */ /* 0x000fda0003f05300 */
[----:B------:R-:W-:Y:S05]  /*0de0*/  @!P0 BRA `(.L_x_10) ;  /* 0x0000000000088947 */ /* 0x000fea0003800000 */
[----:B------:R1:W5:Y:S01]  /*0df0*/  LD.E R216, desc[UR36][R4.64] ;  /* 0x0000002404d87980 */ /* 0x000362000c101900 */
[----:B------:R-:W-:Y:S05]  /*0e00*/  BRA `(.L_x_11) ;  /* 0x0000000000247947 */ /* 0x000fea0003800000 */
.L_x_10:
[----:B------:R-:W-:Y:S02]  /*0e10*/  ULDC.64 UR4, c[0x0][0x590] ;  /* 0x0001640000047ab9 */ /* 0x000fe40000000a00 */
[----:B------:R-:W-:-:S04]  /*0e20*/  ISETP.NE.U32.AND P0, PT, RZ, UR4, PT ;  /* 0x00000004ff007c0c */ /* 0x000fc8000bf05070 */
[----:B------:R-:W-:-:S13]  /*0e30*/  ISETP.NE.AND.EX P0, PT, RZ, UR5, PT, P0 ;  /* 0x00000005ff007c0c */ /* 0x000fda000bf05300 */
[----:B------:R-:W-:Y:S05]  /*0e40*/  @!P0 BRA `(.L_x_12) ;  /* 0x00000000000c8947 */ /* 0x000fea0003800000 */
[----:B-12---:R-:W1:Y:S02]  /*0e50*/  LDC.64 R4, c[0x0][0x590] ;  /* 0x00016400ff047b82 */ /* 0x006e640000000a00 */
[----:B-1----:R2:W5:Y:S01]  /*0e60*/  LDG.E R216, desc[UR36][R4.64] ;  /* 0x0000002404d87981 */ /* 0x002562000c1e1900 */
[----:B------:R-:W-:Y:S05]  /*0e70*/  BRA `(.L_x_11) ;  /* 0x0000000000087947 */ /* 0x000fea0003800000 */
.L_x_12:
[----:B------:R-:W-:Y:S02]  /*0e80*/  ULDC UR4, c[0x0][0x584] ;  /* 0x0001610000047ab9 */ /* 0x000fe40000000800 */
[----:B------:R-:W-:-:S07]  /*0e90*/  IMAD.U32 R216, RZ, RZ, UR4 ;  /* 0x00000004ffd87e24 */ /* 0x000fce000f8e00ff */
.L_x_11:
[----:B------:R-:W-:-:S13]  /*0ea0*/  LOP3.LUT P0, RZ, R0, 0xff, RZ, 0xc0, !PT ;  /* 0x000000ff00ff7812 */ /* 0x000fda000780c0ff */
[----:B------:R-:W-:Y:S05]  /*0eb0*/  @!P0 EXIT ;  /* 0x000000000000894d */ /* 0x000fea0003800000 */
[----:B------:R-:W-:Y:S01]  /*0ec0*/  ULDC UR4, c[0x0][0x28c] ;  /* 0x0000a30000047ab9 */ /* 0x000fe20000000800 */
[----:B------:R-:W-:Y:S01]  /*0ed0*/  UMOV UR38, URZ ;  /* 0x0000003f00267c82 */ /* 0x000fe20008000000 */
[----:B------:R-:W-:Y:S01]  /*0ee0*/  UIADD3 UR4, UR4, 0x3f, URZ ;  /* 0x0000003f04047890 */ /* 0x000fe2000fffe03f */
[----:B------:R-:W-:-:S03]  /*0ef0*/  UMOV UR39, URZ ;  /* 0x0000003f00277c82 */ /* 0x000fc60008000000 */
[----:B------:R-:W-:-:S04]  /*0f00*/  USHF.R.S32.HI UR5, URZ, 0x1f, UR4 ;  /* 0x0000001f3f057899 */ /* 0x000fc80008011404 */
[----:B------:R-:W-:-:S04]  /*0f10*/  ULEA.HI UR5, UR5, UR4, URZ, 0x6 ;  /* 0x0000000405057291 */ /* 0x000fc8000f8f303f */
[----:B------:R-:W-:-:S12]  /*0f20*/  USHF.R.S32.HI UR40, URZ, 0x6, UR5 ;  /* 0x000000063f287899 */ /* 0x000fd80008011405 */
.L_x_414:
[----:B------:R-:W-:Y:S01]  /*0f30*/  LOP3.LUT R0, R18, 0x80, RZ, 0xc0, !PT ;  /* 0x0000008012007812 */ /* 0x000fe200078ec0ff */
[----:B---3--:R-:W3:Y:S01]  /*0f40*/  S2UR UR7, SR_CgaCtaId ;  /* 0x00000000000779c3 */ /* 0x008ee20000008800 */
[----:B------:R-:W-:Y:S02]  /*0f50*/  UMOV UR6, 0x400 ;  /* 0x0000040000067882 */ /* 0x000fe40000000000 */
[----:B------:R-:W-:-:S06]  /*0f60*/  SHF.R.U32.HI R0, RZ, 0x7, R0 ;  /* 0x00000007ff007819 */ /* 0x000fcc0000011600 */
[----:B----4-:R-:W4:Y:S01]  /*0f70*/  SHFL.IDX PT, R0, R0, RZ, 0x1f ;  /* 0x00001fff00007589 */ /* 0x010f2200000e0000 */
[----:B---3--:R-:W-:Y:S01]  /*0f80*/  ULEA UR42, UR7, UR6, 0x18 ;  /* 0x00000006072a7291 */ /* 0x008fe2000f8ec03f */
[----:B----4-:R-:W-:-:S13]  /*0f90*/  R2UR UR4, R0 ;  /* 0x00000000000472ca */ /* 0x010fda00000e0000 */
[----:B------:R-:W-:-:S04]  /*0fa0*/  ULEA.HI UR5, UR4, UR4, URZ, 0x1 ;  /* 0x0000000404057291 */ /* 0x000fc8000f8f083f */
[----:B------:R-:W-:-:S04]  /*0fb0*/  ULOP3.LUT UR5, UR5, 0x7fffe, URZ, 0xc0, !UPT ;  /* 0x0007fffe05057892 */ /* 0x000fc8000f8ec03f */
[----:B------:R-:W-:-:S03]  /*0fc0*/  UIADD3 UR5, UR4, -UR5, URZ ;  /* 0x8000000504057290 */ /* 0x000fc6000fffe03f */
[----:B------:R-:W-:Y:S01]  /*0fd0*/  ULDC UR4, c[0x0][0x28c] ;  /* 0x0000a30000047ab9 */ /* 0x000fe20000000800 */
[----:B------:R-:W-:Y:S01]  /*0fe0*/  ULEA UR5, UR5, UR42, 0xd ;  /* 0x0000002a05057291 */ /* 0x000fe2000f8e683f */
[----:B------:R-:W-:-:S03]  /*0ff0*/  ISETP.LT.AND P0, PT, RZ, UR4, PT ;  /* 0x00000004ff007c0c */ /* 0x000fc6000bf01270 */
[----:B------:R-:W-:-:S04]  /*1000*/  UIADD3 UR5, UR5, 0x100, URZ ;  /* 0x0000010005057890 */ /* 0x000fc8000fffe03f */
[----:B------:R-:W-:-:S04]  /*1010*/  USHF.R.U32.HI UR5, URZ, 0x4, UR5 ;  /* 0x000000043f057899 */ /* 0x000fc80008011605 */
[----:B------:R-:W-:Y:S02]  /*1020*/  ULOP3.LUT UR41, UR5, 0x3fff, URZ, 0xc0, !UPT ;  /* 0x00003fff05297892 */ /* 0x000fe4000f8ec03f */
[----:B-12--5:R-:W-:Y:S10]  /*1030*/  @P0 BRA `(.L_x_13) ;  /* 0x0000000000400947 */ /* 0x026ff40003800000 */
[----:B------:R-:W-:Y:S01]  /*1040*/  MOV R0, 0x0 ;  /* 0x0000000000007802 */ /* 0x000fe20000000f00 */
[----:B------:R-:W-:Y:S01]  /*1050*/  ULDC.64 UR4, c[0x4][0x68] ;  /* 0x01001a0000047ab9 */ /* 0x000fe20000000a00 */
[----:B------:R-:W-:Y:S01]  /*1060*/  ULDC.64 UR6, c[0x4][0x8] ;  /* 0x0100020000067ab9 */ /* 0x000fe20000000a00 */
[----:B-12---:R-:W-:Y:S01]  /*1070*/  MOV R4, UR4 ;  /* 0x0000000400047c02 */ /* 0x006fe20008000f00 */
[----:B------:R1:W2:Y:S01]  /*1080*/  LDC.64 R14, c[0x4][R0] ;  /* 0x01000000000e7b82 */ /* 0x0002a20000000a00 */
[----:B------:R-:W-:Y:S01]  /*1090*/  IMAD.U32 R5, RZ, RZ, UR5 ;  /* 0x00000005ff057e24 */ /* 0x000fe2000f8e00ff */
[----:B------:R-:W-:Y:S01]  /*10a0*/  ULDC.64 UR4, c[0x4][0x70] ;  /* 0x01001c0000047ab9 */ /* 0x000fe20000000a00 */
[----:B------:R-:W-:Y:S01]  /*10b0*/  IMAD.U32 R10, RZ, RZ, UR6 ;  /* 0x00000006ff0a7e24 */ /* 0x000fe2000f8e00ff */
[----:B------:R-:W-:Y:S01]  /*10c0*/  MOV R11, UR7 ;  /* 0x00000007000b7c02 */ /* 0x000fe20008000f00 */
[----:B------:R-:W-:Y:S02]  /*10d0*/  IMAD.U32 R6, RZ, RZ, UR4 ;  /* 0x00000004ff067e24 */ /* 0x000fe4000f8e00ff */
[----:B------:R-:W-:-:S02]  /*10e0*/  IMAD.U32 R7, RZ, RZ, UR5 ;  /* 0x00000005ff077e24 */ /* 0x000fc4000f8e00ff */
[----:B------:R-:W-:Y:S02]  /*10f0*/  IMAD.MOV.U32 R8, RZ, RZ, 0x1e1 ;  /* 0x000001e1ff087424 */ /* 0x000fe400078e00ff */
[----:B------:R-:W-:Y:S02]  /*1100*/  IMAD.MOV.U32 R12, RZ, RZ, 0x1 ;  /* 0x00000001ff0c7424 */ /* 0x000fe400078e00ff */
[----:B-1----:R-:W-:-:S07]  /*1110*/  IMAD.MOV.U32 R13, RZ, RZ, RZ ;  /* 0x000000ffff0d7224 */ /* 0x002fce00078e00ff */
[----:B------:R-:W-:-:S07]  /*1120*/  LEPC R20, `(.L_x_13) ;  /* 0x000000001014794e */ /* 0x000fce0000000000 */
[----:B0-2--5:R-:W-:Y:S05]  /*1130*/  CALL.ABS.NOINC R14 ;  /* 0x000000000e007343 */ /* 0x025fea0003c00000 */
.L_x_13:
[----:B------:R-:W-:-:S04]  /*1140*/  LOP3.LUT R0, R19, 0x1, RZ, 0xfc, !PT ;  /* 0x0000000113007812 */ /* 0x000fc800078efcff */
[----:B------:R-:W-:-:S13]  /*1150*/  ISETP.NE.AND P0, PT, R0, 0x3, PT ;  /* 0x000000030000780c */ /* 0x000fda0003f05270 */
[----:B------:R-:W-:Y:S05]  /*1160*/  @!P0 BRA `(.L_x_14) ;  /* 0x0000000000048947 */ /* 0x000fea0003800000 */
[----:B------:R-:W-:Y:S01]  /*1170*/  BPT.TRAP 0x1 ;  /* 0x000000040000795c */ /* 0x000fe20000300000 */
.L_x_14:
[----:B0-----:R-:W-:Y:S01]  /*1180*/  IMAD.U32 R3, RZ, RZ, UR39 ;  /* 0x00000027ff037e24 */ /* 0x001fe2000f8e00ff */
[----:B------:R-:W-:-:S04]  /*1190*/  MOV R0, UR38 ;  /* 0x0000002600007c02 */ /* 0x000fc80008000f00 */
[----:B------:R-:W-:Y:S02]  /*11a0*/  LEA R3, R3, UR42, 0x3 ;  /* 0x0000002a03037c11 */ /* 0x000fe4000f8e18ff */
[----:B------:R-:W-:-:S04]  /*11b0*/  SHF.L.U32 R0, R0, 0x1f, RZ ;  /* 0x0000001f00007819 */ /* 0x000fc800000006ff */
[----:B------:R0:W3:Y:S01]  /*11c0*/  SYNCS.PHASECHK.TRANS64.TRYWAIT P1, [R3+URZ], R0 ;  /* 0x00000000030075a7 */ /* 0x0000e2000802017f */
[----:B------:R-:W-:Y:S05]  /*11d0*/  @!P0 BRA `(.L_x_15) ;  /* 0x0000000000048947 */ /* 0x000fea0003800000 */
[----:B------:R-:W-:Y:S01]  /*11e0*/  BPT.TRAP 0x1 ;  /* 0x000000040000795c */ /* 0x000fe20000300000 */
.L_x_15:
[----:B---3--:R-:W-:Y:S05]  /*11f0*/  @P1 BRA `(.L_x_16) ;  /* 0x0000000000081947 */ /* 0x008fea0003800000 */
[----:B------:R-:W3:Y:S02]  /*1200*/  SYNCS.PHASECHK.TRANS64.TRYWAIT P1, [R3+URZ], R0 ;  /* 0x00000000030075a7 */ /* 0x000ee4000802017f */
[----:B---3--:R-:W-:Y:S05]  /*1210*/  @!P1 BRA `(.L_x_17) ;  /* 0x00000114007c9947 */ /* 0x008fea0003800000 */
.L_x_16:
[----:B------:R-:W-:-:S04]  /*1220*/  UISETP.LT.AND UP0, UPT, UR40, 0x1, UPT ;  /* 0x000000012800788c */ /* 0x000fc8000bf01270 */
[----:B------:R-:W-:-:S04]  /*1230*/  USEL UR4, UR40, 0x1, UP0 ;  /* 0x0000000128047887 */ /* 0x000fc80008000000 */
[----:B------:R-:W-:-:S06]  /*1240*/  UIADD3 UR4, UR40, -UR4, URZ ;  /* 0x8000000428047290 */ /* 0x000fcc000fffe03f */
[----:B0--3--:R-:W-:Y:S01]  /*1250*/  IMAD.U32 R0, RZ, RZ, UR4 ;  /* 0x00000004ff007e24 */ /* 0x009fe2000f8e00ff */
[----:B------:R-:W-:Y:S05]  /*1260*/  WARPSYNC.ALL ;  /* 0x0000000000007948 */ /* 0x000fea0003800000 */
[----:B------:R-:W-:Y:S01]  /*1270*/  ISETP.GE.AND P1, PT, R0, 0x1, PT ;  /* 0x000000010000780c */ /* 0x000fe20003f26270 */
[----:B------:R-:W-:Y:S01]  /*1280*/  UIADD3 UR4, UR42, 0xc100, URZ ;  /* 0x0000c1002a047890 */ /* 0x000fe2000fffe03f */
[----:B------:R-:W-:Y:S01]  /*1290*/  WARPGROUP.ARRIVE ;  /* 0x00000000000079c5 */ /* 0x000fe20000000000 */
[----:B------:R-:W-:Y:S01]  /*12a0*/  UMOV UR9, 0x40000040 ;  /* 0x4000004000097882 */ /* 0x000fe20000000000 */
[----:B------:R-:W-:Y:S01]  /*12b0*/  UMOV UR11, 0x40000040 ;  /* 0x40000040000b7882 */ /* 0x000fe20000000000 */
[----:B------:R-:W-:-:S04]  /*12c0*/  USHF.R.U32.HI UR4, URZ, 0x4, UR4 ;  /* 0x000000043f047899 */ /* 0x000fc80008011604 */
[----:B------:R-:W-:Y:S02]  /*12d0*/  ULOP3.LUT UR5, UR4, 0x3fff, URZ, 0xc0, !UPT ;  /* 0x00003fff04057892 */ /* 0x000fe4000f8ec03f */
[----:B------:R-:W-:Y:S02]  /*12e0*/  ULOP3.LUT UR4, UR41, 0x10000, URZ, 0xfc, !UPT ;  /* 0x0001000029047892 */ /* 0x000fe4000f8efc3f */
[----:B------:R-:W-:Y:S02]  /*12f0*/  ULOP3.LUT UR5, UR5, 0x10000, URZ, 0xfc, !UPT ;  /* 0x0001000005057892 */ /* 0x000fe4000f8efc3f */
[----:B------:R-:W-:Y:S02]  /*1300*/  ULEA UR6, UR39, UR4, 0xa ;  /* 0x0000000427067291 */ /* 0x000fe4000f8e503f */
[----:B------:R-:W-:-:S05]  /*1310*/  UIMAD UR7, UR39, 0xc00, UR5 ;  /* 0x00000c00270778a4 */ /* 0x000fca000f8e0205 */
[----:B------:R-:W-:Y:S02]  /*1320*/  UMOV UR8, UR6 ;  /* 0x0000000600087c82 */ /* 0x000fe40008000000 */
[----:B------:R-:W-:Y:S02]  /*1330*/  UMOV UR10, UR7 ;  /* 0x00000007000a7c82 */ /* 0x000fe40008000000 */
[----:B------:R-:W-:Y:S01]  /*1340*/  HGMMA.64x192x16.F32.BF16 R120, gdesc[UR8], RZ, !UPT, gsb0 ;  /* 0x02e00000087879f0 */ /* 0x000fe2000c0018ff */
[----:B------:R-:W-:Y:S01]  /*1350*/  UIADD3 UR10, UR7, 0x600, URZ ;  /* 0x00000600070a7890 */ /* 0x000fe2000fffe03f */
[----:B------:R-:W-:Y:S01]  /*1360*/  UMOV UR11, 0x40000040 ;  /* 0x40000040000b7882 */ /* 0x000fe20000000000 */
[----:B------:R-:W-:Y:S02]  /*1370*/  WARPGROUP.DEPBAR.LE gsb0, 0x0 ;  /* 0x00008000000079c5 */ /* 0x000fe40000010000 */
[----:B------:R-:W-:-:S15]  /*1380*/  WARPGROUP.ARRIVE ;  /* 0x00000000000079c5 */ /* 0x000fde0000000000 */
[----:B------:R-:W-:Y:S01]  /*1390*/  HGMMA.64x192x16.F32.BF16 R24, gdesc[UR8], RZ, !UPT, gsb0 ;  /* 0x02e00000081879f0 */ /* 0x000fe2000c0018ff */
[----:B------:R-:W-:Y:S02]  /*13a0*/  UIADD3 UR8, UR6, 0x2, URZ ;  /* 0x0000000206087890 */ /* 0x000fe4000fffe03f */
[----:B------:R-:W-:Y:S01]  /*13b0*/  UIADD3 UR10, UR7, 0x2, URZ ;  /* 0x00000002070a7890 */ /* 0x000fe2000fffe03f */
[----:B------:R-:W-:Y:S01]  /*13c0*/  UMOV UR9, 0x40000040 ;  /* 0x4000004000097882 */ /* 0x000fe20000000000 */
[----:B------:R-:W-:Y:S01]  /*13d0*/  UMOV UR11, 0x40000040 ;  /* 0x40000040000b7882 */ /* 0x000fe20000000000 */
[----:B------:R-:W-:Y:S02]  /*13e0*/  WARPGROUP.DEPBAR.LE gsb0, 0x0 ;  /* 0x00008000000079c5 */ /* 0x000fe40000010000 */
[----:B------:R-:W-:-:S12]  /*13f0*/  WARPGROUP.ARRIVE ;  /* 0x00000000000079c5 */ /* 0x000fd80000000000 */
[----:B------:R-:W-:Y:S01]  /*1400*/  HGMMA.64x192x16.F32.BF16 R120, gdesc[UR8], R120, gsb0 ;  /* 0x02e00000087879f0 */ /* 0x000fe20008001878 */
[----:B------:R-:W-:Y:S01]  /*1410*/  UIADD3 UR10, UR7, 0x602, URZ ;  /* 0x00000602070a7890 */ /* 0x000fe2000fffe03f */
[----:B------:R-:W-:Y:S01]  /*1420*/  UMOV UR11, 0x40000040 ;  /* 0x40000040000b7882 */ /* 0x000fe20000000000 */
[----:B------:R-:W-:Y:S02]  /*1430*/  WARPGROUP.DEPBAR.LE gsb0, 0x0 ;  /* 0x00008000000079c5 */ /* 0x000fe40000010000 */
[----:B------:R-:W-:-:S15]  /*1440*/  WARPGROUP.ARRIVE ;  /* 0x00000000000079c5 */ /* 0x000fde0000000000 */
[----:B------:R-:W-:Y:S01]  /*1450*/  HGMMA.64x192x16.F32.BF16 R24, gdesc[UR8], R24, gsb0 ;  /* 0x02e00000081879f0 */ /* 0x000fe20008001818 */
        /* <DEDUP_REMOVED lines=23> */
[----:B------:R-:W-:Y:S03]  /*15d0*/  HGMMA.64x192x16.F32.BF16 R24, gdesc[UR8], R24, gsb0 ;  /* 0x02e00000081879f0 */ /* 0x000fe60008001818 */
[----:B------:R-:W-:Y:S02]  /*15e0*/  WARPGROUP.DEPBAR.LE gsb0, 0x0 ;  /* 0x00008000000079c5 */ /* 0x000fe40000010000 */
[----:B------:R-:W-:Y:S05]  /*15f0*/  @!P1 BRA `(.L_x_18) ;  /* 0x0000000400689947 */ /* 0x000fea0003800000 */
[----:B------:R-:W-:-:S04]  /*1600*/  UIADD3 UR6, UR39, 0x1, URZ ;  /* 0x0000000127067890 */ /* 0x000fc8000fffe03f */
[----:B------:R-:W-:-:S04]  /*1610*/  UISETP.NE.AND UP0, UPT, UR6, 0x3, UPT ;  /* 0x000000030600788c */ /* 0x000fc8000bf05270 */
[----:B------:R-:W-:Y:S02]  /*1620*/  USEL UR7, URZ, 0x1, UP0 ;  /* 0x000000013f077887 */ /* 0x000fe40008000000 */
[----:B------:R-:W-:Y:S02]  /*1630*/  USEL UR6, UR6, URZ, UP0 ;  /* 0x0000003f06067287 */ /* 0x000fe40008000000 */
[----:B------:R-:W-:-:S06]  /*1640*/  ULOP3.LUT UR7, UR38, UR7, URZ, 0x3c, !UPT ;  /* 0x0000000726077292 */ /* 0x000fcc000f8e3c3f */
[----:B-12---:R-:W-:Y:S01]  /*1650*/  IMAD.U32 R5, RZ, RZ, UR7 ;  /* 0x00000007ff057e24 */ /* 0x006fe2000f8e00ff */
[----:B------:R-:W-:-:S06]  /*1660*/  UMOV UR7, UR39 ;  /* 0x0000002700077c82 */ /* 0x000fcc0008000000 */
.L_x_25:
[----:B01----:R-:W-:Y:S05]  /*1670*/  @!P0 BRA `(.L_x_19) ;  /* 0x0000000000048947 */ /* 0x003fea0003800000 */
[----:B------:R-:W-:Y:S01]  /*1680*/  BPT.TRAP 0x1 ;  /* 0x000000040000795c */ /* 0x000fe20000300000 */
.L_x_19:
[----:B------:R-:W0:Y:S01]  /*1690*/  S2UR UR9, SR_CgaCtaId ;  /* 0x00000000000979c3 */ /* 0x000e220000008800 */
[----:B------:R-:W-:Y:S01]  /*16a0*/  UMOV UR8, 0x400 ;  /* 0x0000040000087882 */ /* 0x000fe20000000000 */
[----:B------:R-:W-:Y:S01]  /*16b0*/  SHF.L.U32 R3, R5, 0x1f, RZ ;  /* 0x0000001f05037819 */ /* 0x000fe200000006ff */
[----:B0-----:R-:W-:-:S04]  /*16c0*/  ULEA UR14, UR9, UR8, 0x18 ;  /* 0x00000008090e7291 */ /* 0x001fc8000f8ec03f */
[----:B------:R-:W-:-:S09]  /*16d0*/  ULEA UR8, UR6, UR14, 0x3 ;  /* 0x0000000e06087291 */ /* 0x000fd2000f8e183f */
[----:B------:R0:W1:Y:S01]  /*16e0*/  SYNCS.PHASECHK.TRANS64.TRYWAIT P1, [UR8], R3 ;  /* 0x00000003ff0075a7 */ /* 0x0000620008020148 */
[----:B------:R-:W-:Y:S05]  /*16f0*/  @!P0 BRA `(.L_x_20) ;  /* 0x0000000000048947 */ /* 0x000fea0003800000 */
[----:B------:R-:W-:Y:S01]  /*1700*/  BPT.TRAP 0x1 ;  /* 0x000000040000795c */ /* 0x000fe20000300000 */
.L_x_20:
[----:B-1----:R-:W-:Y:S05]  /*1710*/  @P1 BRA `(.L_x_21) ;  /* 0x0000000000081947 */ /* 0x002fea0003800000 */
[----:B------:R-:W1:Y:S02]  /*1720*/  SYNCS.PHASECHK.TRANS64.TRYWAIT P1, [UR8], R3 ;  /* 0x00000003ff0075a7 */ /* 0x000e640008020148 */
[----:B-1----:R-:W-:Y:S05]  /*1730*/  @!P1 BRA `(.L_x_22) ;  /* 0x0000011000489947 */ /* 0x002fea0003800000 */
.L_x_21:
[----:B------:R-:W-:Y:S01]  /*1740*/  ULEA UR12, UR6, UR4, 0xa ;  /* 0x00000004060c7291 */ /* 0x000fe2000f8e503f */
[----:B------:R-:W-:Y:S01]  /*1750*/  WARPGROUP.ARRIVE ;  /* 0x00000000000079c5 */ /* 0x000fe20000000000 */
[----:B------:R-:W-:Y:S01]  /*1760*/  UIMAD UR13, UR6, 0xc00, UR5 ;  /* 0x00000c00060d78a4 */ /* 0x000fe2000f8e0205 */
[----:B------:R-:W-:Y:S01]  /*1770*/  UMOV UR9, 0x40000040 ;  /* 0x4000004000097882 */ /* 0x000fe20000000000 */
[----:B------:R-:W-:-:S03]  /*1780*/  UMOV UR11, 0x40000040 ;  /* 0x40000040000b7882 */ /* 0x000fc60000000000 */
[----:B------:R-:W-:Y:S02]  /*1790*/  UMOV UR8, UR12 ;  /* 0x0000000c00087c82 */ /* 0x000fe40008000000 */
[----:B------:R-:W-:Y:S02]  /*17a0*/  UMOV UR10, UR13 ;  /* 0x0000000d000a7c82 */ /* 0x000fe40008000000 */
        /* <DEDUP_REMOVED lines=44> */
[----:B------:R-:W-:Y:S01]  /*1a70*/  BPT.TRAP 0x1 ;  /* 0x000000040000795c */ /* 0x000fe20000300000 */
.L_x_23:
[----:B------:R-:W-:Y:S01]  /*1a80*/  ULEA UR8, UR7, UR14, 0x3 ;  /* 0x0000000e07087291 */ /* 0x000fe2000f8e183f */
[----:B------:R-:W-:-:S03]  /*1a90*/  ISETP.GT.U32.AND P1, PT, R19, 0x1, PT ;  /* 0x000000011300780c */ /* 0x000fc60003f24070 */
[----:B------:R-:W-:-:S04]  /*1aa0*/  UIADD3 UR8, UR8, 0x18, URZ ;  /* 0x0000001808087890 */ /* 0x000fc8000fffe03f */
[----:B------:R-:W-:-:S09]  /*1ab0*/  UPRMT UR8, URZ, 0x654, UR8 ;  /* 0x000006543f087896 */ /* 0x000fd20008000008 */
[----:B------:R-:W-:Y:S01]  /*1ac0*/  SYNCS.ARRIVE.TRANS64.RED.A1T0 RZ, [UR8], RZ ;  /* 0x000000ffffff79a7 */ /* 0x000fe20008100408 */
[----:B------:R-:W-:Y:S05]  /*1ad0*/  @P1 BRA `(.L_x_24) ;  /* 0x0000000000041947 */ /* 0x000fea0003800000 */
[----:B------:R-:W-:Y:S01]  /*1ae0*/  BPT.TRAP 0x1 ;  /* 0x000000040000795c */ /* 0x000fe20000300000 */
.L_x_24:
[----:B------:R-:W-:Y:S01]  /*1af0*/  UIADD3 UR6, UR6, 0x1, URZ ;  /* 0x0000000106067890 */ /* 0x000fe2000fffe03f */
[C---:B------:R-:W-:Y:S01]  /*1b00*/  ISETP.GT.AND P1, PT, R0.reuse, 0x1, PT ;  /* 0x000000010000780c */ /* 0x040fe20003f24270 */
[----:B------:R-:W-:Y:S01]  /*1b10*/  UIADD3 UR7, UR7, 0x1, URZ ;  /* 0x0000000107077890 */ /* 0x000fe2000fffe03f */
[----:B------:R-:W-:Y:S01]  /*1b20*/  VIADD R0, R0, 0xffffffff ;  /* 0xffffffff00007836 */ /* 0x000fe20000000000 */
[----:B------:R-:W-:Y:S02]  /*1b30*/  UISETP.NE.AND UP0, UPT, UR6, 0x3, UPT ;  /* 0x000000030600788c */ /* 0x000fe4000bf05270 */
[----:B------:R-:W-:Y:S02]  /*1b40*/  UISETP.NE.AND UP1, UPT, UR7, 0x3, UPT ;  /* 0x000000030700788c */ /* 0x000fe4000bf25270 */
[----:B------:R-:W-:Y:S02]  /*1b50*/  USEL UR8, URZ, 0x1, UP0 ;  /* 0x000000013f087887 */ /* 0x000fe40008000000 */
[----:B------:R-:W-:-:S02]  /*1b60*/  USEL UR6, UR6, URZ, UP0 ;  /* 0x0000003f06067287 */ /* 0x000fc40008000000 */
[----:B------:R-:W-:Y:S02]  /*1b70*/  USEL UR7, UR7, URZ, UP1 ;  /* 0x0000003f07077287 */ /* 0x000fe40008800000 */
[----:B------:R-:W-:Y:S01]  /*1b80*/  LOP3.LUT R5, R5, UR8, RZ, 0x3c, !PT ;  /* 0x0000000805057c12 */ /* 0x000fe2000f8e3cff */
[----:B------:R-:W-:Y:S09]  /*1b90*/  @P1 BRA `(.L_x_25) ;  /* 0xfffffff800b41947 */ /* 0x000ff2000383ffff */
.L_x_18:
[----:B------:R-:W3:Y:S02]  /*1ba0*/  LDC R0, c[0x0][0x28c] ;  /* 0x0000a300ff007b82 */ /* 0x000ee40000000800 */
[----:B---3--:R-:W-:-:S13]  /*1bb0*/  ISETP.GE.AND P1, PT, R0, 0x1, PT ;  /* 0x000000010000780c */ /* 0x008fda0003f26270 */
[----:B------:R-:W-:Y:S05]  /*1bc0*/  @!P1 BRA `(.L_x_26) ;  /* 0x0000000000489947 */ /* 0x000fea0003800000 */
[----:B------:R-:W-:Y:S05]  /*1bd0*/  @!P0 BRA `(.L_x_27) ;  /* 0x0000000000048947 */ /* 0x000fea0003800000 */
[----:B------:R-:W-:Y:S01]  /*1be0*/  BPT.TRAP 0x1 ;  /* 0x000000040000795c */ /* 0x000fe20000300000 */
.L_x_27:
[----:B------:R-:W3:Y:S01]  /*1bf0*/  S2UR UR7, SR_CgaCtaId ;  /* 0x00000000000779c3 */ /* 0x000ee20000008800 */
[----:B------:R-:W-:Y:S01]  /*1c00*/  UISETP.LT.AND UP0, UPT, UR40, 0x1, UPT ;  /* 0x000000012800788c */ /* 0x000fe2000bf01270 */
[----:B------:R-:W-:-:S03]  /*1c10*/  ISETP.GT.U32.AND P0, PT, R19, 0x1, PT ;  /* 0x000000011300780c */ /* 0x000fc60003f04070 */
[----:B------:R-:W-:-:S04]  /*1c20*/  USEL UR6, UR40, 0x1, UP0 ;  /* 0x0000000128067887 */ /* 0x000fc80008000000 */
[----:B------:R-:W-:-:S04]  /*1c30*/  UIADD3 UR6, UR39, UR40, -UR6 ;  /* 0x0000002827067290 */ /* 0x000fc8000fffe806 */
[----:B------:R-:W-:-:S04]  /*1c40*/  UIMAD.WIDE.U32 UR4, UR6, -0x55555555, URZ ;  /* 0xaaaaaaab060478a5 */ /* 0x000fc8000f8e003f */
[----:B------:R-:W-:-:S03]  /*1c50*/  USHF.R.U32.HI UR4, URZ, 0x1, UR5 ;  /* 0x000000013f047899 */ /* 0x000fc60008011605 */
[----:B------:R-:W-:Y:S01]  /*1c60*/  UMOV UR5, 0x400 ;  /* 0x0000040000057882 */ /* 0x000fe20000000000 */
[----:B------:R-:W-:Y:S02]  /*1c70*/  UIMAD UR6, UR4, -0x3, UR6 ;  /* 0xfffffffd040678a4 */ /* 0x000fe4000f8e0206 */
[----:B---3--:R-:W-:-:S04]  /*1c80*/  ULEA UR5, UR7, UR5, 0x18 ;  /* 0x0000000507057291 */ /* 0x008fc8000f8ec03f */
[----:B------:R-:W-:-:S04]  /*1c90*/  ULEA UR6, UR6, UR5, 0x3 ;  /* 0x0000000506067291 */ /* 0x000fc8000f8e183f */
[----:B------:R-:W-:-:S04]  /*1ca0*/  UIADD3 UR6, UR6, 0x18, URZ ;  /* 0x0000001806067890 */ /* 0x000fc8000fffe03f */
[----:B------:R-:W-:-:S09]  /*1cb0*/  UPRMT UR6, URZ, 0x654, UR6 ;  /* 0x000006543f067896 */ /* 0x000fd20008000006 */
[----:B------:R-:W-:Y:S01]  /*1cc0*/  SYNCS.ARRIVE.TRANS64.RED.A1T0 RZ, [UR6], RZ ;  /* 0x000000ffffff79a7 */ /* 0x000fe20008100406 */
[----:B------:R-:W-:Y:S05]  /*1cd0*/  @P0 BRA `(.L_x_26) ;  /* 0x0000000000040947 */ /* 0x000fea0003800000 */
[----:B------:R-:W-:Y:S01]  /*1ce0*/  BPT.TRAP 0x1 ;  /* 0x000000040000795c */ /* 0x000fe20000300000 */
.L_x_26:
[----:B------:R-:W3:Y:S01]  /*1cf0*/  LDL.LU R14, [R1] ;  /* 0x00000000010e7983 */ /* 0x000ee20000300800 */
[----:B------:R-:W4:Y:S01]  /*1d00*/  LDC R10, c[0x0][0x288] ;  /* 0x0000a200ff0a7b82 */ /* 0x000f220000000800 */
[--C-:B------:R-:W-:Y:S01]  /*1d10*/  SHF.R.U32.HI R0, RZ, 0x7, R18.reuse ;  /* 0x00000007ff007819 */ /* 0x100fe20000011612 */
[----:B------:R-:W-:Y:S01]  /*1d20*/  IMAD R9, R22, 0x180, RZ ;  /* 0x0000018016097824 */ /* 0x000fe200078e02ff */
[----:B01----:R-:W-:Y:S01]  /*1d30*/  SHF.R.U32.HI R3, RZ, 0x2, R18 ;  /* 0x00000002ff037819 */ /* 0x003fe20000011612 */
[C---:B------:R-:W-:Y:S01]  /*1d40*/  IMAD.SHL.U32 R6, R18.reuse, 0x2, RZ ;  /* 0x0000000212067824 */ /* 0x040fe200078e00ff */
[----:B--2---:R-:W-:Y:S01]  /*1d50*/  LOP3.LUT R4, R18, 0x60, RZ, 0xc0, !PT ;  /* 0x0000006012047812 */ /* 0x004fe200078ec0ff */
[----:B------:R-:W-:Y:S01]  /*1d60*/  ULDC.64 UR4, c[0x0][0x5d0] ;  /* 0x0001740000047ab9 */ /* 0x000fe20000000a00 */
[----:B------:R-:W-:Y:S01]  /*1d70*/  LOP3.LUT R0, R0, 0x1, RZ, 0xc0, !PT ;  /* 0x0000000100007812 */ /* 0x000fe200078ec0ff */
[----:B------:R-:W-:Y:S01]  /*1d80*/  UIADD3 UR39, UR40, UR39, URZ ;  /* 0x0000002728277290 */ /* 0x000fe2000fffe03f */
[----:B------:R-:W-:Y:S01]  /*1d90*/  LOP3.LUT R3, R3, 0x7, RZ, 0xc0, !PT ;  /* 0x0000000703037812 */ /* 0x000fe200078ec0ff */
[----:B------:R-:W-:Y:S01]  /*1da0*/  UISETP.GE.U32.AND UP1, UPT, UR40, 0x3, UPT ;  /* 0x000000032800788c */ /* 0x000fe2000bf26070 */
[----:B------:R-:W-:Y:S01]  /*1db0*/  SHF.R.U32.HI R8, RZ, 0x1, R4 ;  /* 0x00000001ff087819 */ /* 0x000fe20000011604 */
[----:B------:R-:W-:Y:S01]  /*1dc0*/  UISETP.GT.U32.AND UP0, UPT, UR39, 0x2, UPT ;  /* 0x000000022700788c */ /* 0x000fe2000bf04070 */
[----:B------:R-:W-:-:S02]  /*1dd0*/  SHF.L.U32 R12, R0, 0x6, RZ ;  /* 0x00000006000c7819 */ /* 0x000fc400000006ff */
[--C-:B------:R-:W-:Y:S01]  /*1de0*/  IADD3 R13, RZ, -R8, -R3.reuse ;  /* 0x80000008ff0d7210 */ /* 0x100fe20007ffe803 */
[----:B------:R-:W-:Y:S01]  /*1df0*/  UISETP.LT.U32.AND UP0, UPT, UR40, 0x3, UP0 ;  /* 0x000000032800788c */ /* 0x000fe20008701070 */
[----:B------:R-:W-:Y:S02]  /*1e00*/  LOP3.LUT R5, R12, 0x40, R3, 0xe2, !PT ;  /* 0x000000400c057812 */ /* 0x000fe400078ee203 */
[----:B------:R-:W-:Y:S01]  /*1e10*/  SHF.R.S32.HI R11, RZ, 0x1f, R23 ;  /* 0x0000001fff0b7819 */ /* 0x000fe20000011417 */
[----:B------:R-:W-:Y:S01]  /*1e20*/  IMAD R3, R0, -0x40, R13 ;  /* 0xffffffc000037824 */ /* 0x000fe200078e020d */
[----:B------:R-:W-:Y:S01]  /*1e30*/  LOP3.LUT R0, R18, 0x3, RZ, 0xc0, !PT ;  /* 0x0000000312007812 */ /* 0x000fe200078ec0ff */
[----:B------:R-:W-:Y:S01]  /*1e40*/  USEL UR6, URZ, 0x1, !UP0 ;  /* 0x000000013f067887 */ /* 0x000fe2000c000000 */
[----:B------:R-:W-:Y:S01]  /*1e50*/  LOP3.LUT R6, R9, 0x6, R6, 0xf8, !PT ;  /* 0x0000000609067812 */ /* 0x000fe200078ef806 */
[----:B------:R-:W-:Y:S01]  /*1e60*/  IMAD R4, R11, UR4, RZ ;  /* 0x000000040b047c24 */ /* 0x000fe2000f8e02ff */
[----:B----4-:R-:W-:Y:S01]  /*1e70*/  ISETP.GE.AND P0, PT, R9, R10, PT ;  /* 0x0000000a0900720c */ /* 0x010fe20003f06270 */
[----:B------:R-:W-:Y:S01]  /*1e80*/  IMAD R0, R0, -0x2, R10 ;  /* 0xfffffffe00007824 */ /* 0x000fe200078e020a */
[----:B------:R-:W-:Y:S01]  /*1e90*/  SHF.R.S32.HI R7, RZ, 0x1f, R6 ;  /* 0x0000001fff077819 */ /* 0x000fe20000011406 */
[----:B------:R-:W-:Y:S01]  /*1ea0*/  IMAD R13, R23, UR5, R4 ;  /* 0x00000005170d7c24 */ /* 0x000fe2000f8e0204 */
[----:B------:R-:W-:Y:S01]  /*1eb0*/  ULOP3.LUT UR38, UR38, UR6, URZ, 0x3c, !UPT ;  /* 0x0000000626267292 */ /* 0x000fe2000f8e3c3f */
[----:B------:R-:W-:-:S02]  /*1ec0*/  IMAD.IADD R4, R0, 0x1, -R9 ;  /* 0x0000000100047824 */ /* 0x000fc400078e0a09 */
[----:B------:R-:W-:Y:S01]  /*1ed0*/  IMAD.WIDE.U32 R20, R23, UR4, R6 ;  /* 0x0000000417147c25 */ /* 0x000fe2000f8e0006 */
[----:B------:R-:W-:-:S03]  /*1ee0*/  ULDC UR4, c[0x0][0x284] ;  /* 0x0000a10000047ab9 */ /* 0x000fc60000000800 */
[----:B------:R-:W-:Y:S02]  /*1ef0*/  IMAD.IADD R21, R21, 0x1, R13 ;  /* 0x0000000115157824 */ /* 0x000fe400078e020d */
[C---:B---3--:R-:W-:Y:S02]  /*1f00*/  IMAD.SHL.U32 R0, R14.reuse, 0x80, RZ ;  /* 0x000000800e007824 */ /* 0x048fe400078e00ff */
[----:B------:R-:W-:-:S03]  /*1f10*/  IMAD.WIDE R218, R14, 0x80, RZ ;  /* 0x000000800eda7825 */ /* 0x000fc600078e02ff */
[C---:B------:R-:W-:Y:S02]  /*1f20*/  ISETP.GE.OR P0, PT, R0.reuse, UR4, P0 ;  /* 0x0000000400007c0c */ /* 0x040fe40008706670 */
[----:B------:R-:W-:Y:S01]  /*1f30*/  IADD3 R3, -R0, UR4, R3 ;  /* 0x0000000400037c10 */ /* 0x000fe2000fffe103 */
[----:B------:R-:W-:Y:S01]  /*1f40*/  UIMAD.WIDE.U32 UR4, UR39, -0x55555555, URZ ;  /* 0xaaaaaaab270478a5 */ /* 0x000fe2000f8e003f */
[----:B------:R-:W-:Y:S01]  /*1f50*/  LOP3.LUT R5, R218, R5, R8, 0xfe, !PT ;  /* 0x00000005da057212 */ /* 0x000fe200078efe08 */
[----:B------:R-:W-:Y:S02]  /*1f60*/  IMAD.MOV.U32 R0, RZ, RZ, -0x1 ;  /* 0xffffffffff007424 */ /* 0x000fe400078e00ff */
[----:B------:R-:W-:-:S04]  /*1f70*/  USHF.R.U32.HI UR4, URZ, 0x1, UR5 ;  /* 0x000000013f047899 */ /* 0x000fc80008011605 */
[----:B------:R-:W-:Y:S02]  /*1f80*/  UIMAD UR39, UR4, -0x3, UR39 ;  /* 0xfffffffd042778a4 */ /* 0x000fe4000f8e0227 */
[----:B------:R-:W-:Y:S01]  /*1f90*/  @UP1 ULOP3.LUT UR38, UR38, 0x1, UR4, 0x78, !UPT ;  /* 0x0000000126261892 */ /* 0x000fe2000f8e7804 */
[----:B------:R-:W-:Y:S11]  /*1fa0*/  @P0 BRA `(.L_x_28) ;  /* 0x000000ec00040947 */ /* 0x000ff60003800000 */
[----:B------:R-:W0:Y:S01]  /*1fb0*/  LDC.64 R8, c[0x0][0x5c8] ;  /* 0x00017200ff087b82 */ /* 0x000e220000000a00 */
[----:B-----5:R-:W-:Y:S01]  /*1fc0*/  FSETP.NEU.AND P2, PT, R216, RZ, PT ;  /* 0x000000ffd800720b */ /* 0x020fe20003f4d000 */
[----:B------:R-:W-:Y:S01]  /*1fd0*/  BSSY B0, `(.L_x_28) ;  /* 0x0000ebe000007945 */ /* 0x000fe20003800000 */
[----:B------:R-:W-:-:S04]  /*1fe0*/  ISETP.GT.AND P1, PT, R4, RZ, PT ;  /* 0x000000ff0400720c */ /* 0x000fc80003f24270 */
[----:B------:R-:W-:Y:S01]  /*1ff0*/  ISETP.GT.AND P0, PT, R3, RZ, P1 ;  /* 0x000000ff0300720c */ /* 0x000fe20000f04270 */
[-C--:B0-----:R-:W-:Y:S02]  /*2000*/  IMAD R10, R219, R8.reuse, RZ ;  /* 0x00000008db0a7224 */ /* 0x081fe400078e02ff */
[----:B------:R-:W-:-:S04]  /*2010*/  IMAD.WIDE.U32 R20, R5, R8, R20 ;  /* 0x0000000805147225 */ /* 0x000fc800078e0014 */
[----:B------:R-:W-:-:S05]  /*2020*/  IMAD R13, R5, R9, R10 ;  /* 0x00000009050d7224 */ /* 0x000fca00078e020a */
[----:B------:R-:W-:Y:S01]  /*2030*/  IADD3 R221, R21, R13, RZ ;  /* 0x0000000d15dd7210 */ /* 0x000fe20007ffe0ff */
[----:B------:R-:W-:Y:S06]  /*2040*/  @!P2 BRA `(.L_x_29) ;  /* 0x0000009c0068a947 */ /* 0x000fec0003800000 */
[----:B------:R-:W0:Y:S01]  /*2050*/  LDC.64 R14, c[0x0][0x5b8] ;  /* 0x00016e00ff0e7b82 */ /* 0x000e220000000a00 */
[----:B------:R-:W-:Y:S02]  /*2060*/  ULDC.64 UR4, c[0x0][0x5c0] ;  /* 0x0001700000047ab9 */ /* 0x000fe40000000a00 */
[----:B------:R-:W-:-:S04]  /*2070*/  LEA R222, P2, R20, UR4, 0x1 ;  /* 0x0000000414de7c11 */ /* 0x000fc8000f8408ff */
[----:B------:R-:W-:Y:S01]  /*2080*/  LEA.HI.X R223, R20, UR5, R221, 0x1, P2 ;  /* 0x0000000514df7c11 */ /* 0x000fe200090f0cdd */
[----:B------:R-:W1:Y:S01]  /*2090*/  LDC.64 R12, c[0x0][0x5b0] ;  /* 0x00016c00ff0c7b82 */ /* 0x000e620000000a00 */
[----:B0-----:R-:W-:-:S04]  /*20a0*/  IMAD R10, R11, R14, RZ ;  /* 0x0000000e0b0a7224 */ /* 0x001fc800078e02ff */
[----:B------:R-:W-:-:S03]  /*20b0*/  IMAD R15, R23, R15, R10 ;  /* 0x0000000f170f7224 */ /* 0x000fc600078e020a */
[----:B------:R-:W0:Y:S01]  /*20c0*/  LDC.64 R10, c[0x0][0x5a8] ;  /* 0x00016a00ff0a7b82 */ /* 0x000e220000000a00 */
[----:B-1----:R-:W-:Y:S02]  /*20d0*/  IMAD R22, R219, R12, RZ ;  /* 0x0000000cdb167224 */ /* 0x002fe400078e02ff */
[----:B------:R-:W-:-:S04]  /*20e0*/  IMAD.WIDE.U32 R218, R23, R14, R6 ;  /* 0x0000000e17da7225 */ /* 0x000fc800078e0006 */
[----:B------:R-:W-:Y:S02]  /*20f0*/  IMAD.IADD R225, R219, 0x1, R15 ;  /* 0x00000001dbe17824 */ /* 0x000fe400078e020f */
[----:B------:R-:W-:Y:S02]  /*2100*/  IMAD.MOV.U32 R224, RZ, RZ, R218 ;  /* 0x000000ffffe07224 */ /* 0x000fe400078e00da */
[C---:B------:R-:W-:Y:S02]  /*2110*/  IMAD R22, R5.reuse, R13, R22 ;  /* 0x0000000d05167224 */ /* 0x040fe400078e0216 */
[----:B------:R-:W-:-:S04]  /*2120*/  IMAD.WIDE.U32 R220, R5, R12, R224 ;  /* 0x0000000c05dc7225 */ /* 0x000fc800078e00e0 */
[----:B------:R-:W-:Y:S01]  /*2130*/  IMAD.IADD R21, R221, 0x1, R22 ;  /* 0x00000001dd157824 */ /* 0x000fe200078e0216 */
[----:B0-----:R-:W-:-:S04]  /*2140*/  LEA R20, P2, R220, R10, 0x1 ;  /* 0x0000000adc147211 */ /* 0x001fc800078408ff */
[----:B------:R-:W-:-:S05]  /*2150*/  LEA.HI.X R21, R220, R11, R21, 0x1, P2 ;  /* 0x0000000bdc157211 */ /* 0x000fca00010f0c15 */
[----:B------:R-:W2:Y:S01]  /*2160*/  @P0 LDG.E.LTC128B.U16 R226, desc[UR36][R20.64] ;  /* 0x0000002414e20981 */ /* 0x000ea2000c1e1520 */
[----:B------:R-:W-:Y:S01]  /*2170*/  BSSY B1, `(.L_x_30) ;  /* 0x0000010000017945 */ /* 0x000fe20003800000 */
[----:B--2---:R-:W-:-:S04]  /*2180*/  IMAD.U32 R221, R226, 0x10000, RZ ;  /* 0x00010000e2dd7824 */ /* 0x004fc800078e00ff */
[----:B------:R-:W-:-:S04]  /*2190*/  FMUL R221, R221, R216 ;  /* 0x000000d8dddd7220 */ /* 0x000fc80000400000 */
[----:B------:R-:W-:-:S05]  /*21a0*/  FFMA R221, R120, R217, R221 ;  /* 0x000000d978dd7223 */ /* 0x000fca00000000dd */
[----:B------:R-:W-:-:S05]  /*21b0*/  F2FP.BF16.F32.PACK_AB R221, RZ, R221 ;  /* 0x000000ddffdd723e */ /* 0x000fca00000010ff */
[----:B------:R0:W-:Y:S02]  /*21c0*/  @P0 STG.E.U16 desc[UR36][R222.64], R221 ;  /* 0x000000ddde000986 */ /* 0x0001e4000c101524 */
[----:B0-----:R-:W-:-:S05]  /*21d0*/  IMAD.WIDE.U32 R220, R5, R12, R6 ;  /* 0x0000000c05dc7225 */ /* 0x001fca00078e0006 */
[----:B------:R-:W-:-:S03]  /*21e0*/  IADD3 R221, R22, R221, RZ ;  /* 0x000000dd16dd7210 */ /* 0x000fc60007ffe0ff */
[----:B------:R-:W-:-:S04]  /*21f0*/  IMAD.WIDE.U32 R220, R23, R14, R220 ;  /* 0x0000000e17dc7225 */ /* 0x000fc800078e00dc */
[----:B------:R-:W-:Y:S01]  /*2200*/  IMAD.IADD R21, R15, 0x1, R221 ;  /* 0x000000010f157824 */ /* 0x000fe200078e02dd */
[----:B------:R-:W-:-:S04]  /*2210*/  LEA R20, P0, R220, R10, 0x1 ;  /* 0x0000000adc147211 */ /* 0x000fc800078008ff */
[----:B------:R-:W-:Y:S02]  /*2220*/  LEA.HI.X R21, R220, R11, R21, 0x1, P0 ;  /* 0x0000000bdc157211 */ /* 0x000fe400000f0c15 */
[----:B------:R-:W-:-:S04]  /*2230*/  ISETP.GT.AND P0, PT, R4, 0x1, PT ;  /* 0x000000010400780c */ /* 0x000fc80003f04270 */
[----:B------:R-:W-:-:S13]  /*2240*/  ISETP.GT.AND P2, PT, R3, RZ, P0 ;  /* 0x000000ff0300720c */ /* 0x000fda0000744270 */
[----:B------:R-:W-:Y:S05]  /*2250*/  @!P2 BRA `(.L_x_31) ;  /* 0x000000000004a947 */ /* 0x000fea0003800000 */
[----:B------:R0:W5:Y:S02]  /*2260*/  LDG.E.LTC128B.U16 R226, desc[UR36][R20.64+0x2] ;  /* 0x0000022414e27981 */ /* 0x000164000c1e1520 */
.L_x_31:
[----:B------:R-:W-:Y:S05]  /*2270*/  BSYNC B1 ;  /* 0x0000000000017941 */ /* 0x000fea0003800000 */
.L_x_30:
[----:B-----5:R-:W-:Y:S01]  /*2280*/  IMAD.U32 R219, R226, 0x10000, RZ ;  /* 0x00010000e2db7824 */ /* 0x020fe200078e00ff */
[----:B------:R-:W-:-:S03]  /*2290*/  ISETP.GT.AND P1, PT, R3, 0x8, P1 ;  /* 0x000000080300780c */ /* 0x000fc60000f24270 */
[----:B------:R-:W-:-:S04]  /*22a0*/  FMUL R120, R219, R216 ;  /* 0x000000d8db787220 */ /* 0x000fc80000400000 */
[----:B------:R-:W-:Y:S01]  /*22b0*/  FFMA R219, R121, R217, R120 ;  /* 0x000000d979db7223 */ /* 0x000fe20000000078 */
[C---:B------:R-:W-:Y:S01]  /*22c0*/  SHF.L.U64.HI R121, R12.reuse, 0x3, R13 ;  /* 0x000000030c797819 */ /* 0x040fe2000001020d */
[----:B------:R-:W-:Y:S01]  /*22d0*/  IMAD.SHL.U32 R120, R12, 0x8, RZ ;  /* 0x000000080c787824 */ /* 0x000fe200078e00ff */
[----:B------:R-:W-:Y:S02]  /*22e0*/  @P2 MOV R13, R223 ;  /* 0x000000df000d2202 */ /* 0x000fe40000000f00 */
[----:B------:R-:W-:Y:S01]  /*22f0*/  F2FP.BF16.F32.PACK_AB R219, RZ, R219 ;  /* 0x000000dbffdb723e */ /* 0x000fe200000010ff */
[----:B------:R-:W-:-:S03]  /*2300*/  IMAD.WIDE.U32 R120, R5, R12, R120 ;  /* 0x0000000c05787225 */ /* 0x000fc600078e0078 */
[----:B------:R-:W-:Y:S01]  /*2310*/  PRMT R220, R219, 0x7610, R220 ;  /* 0x00007610dbdc7816 */ /* 0x000fe200000000dc */
[----:B------:R-:W-:Y:S02]  /*2320*/  @P2 IMAD.MOV.U32 R12, RZ, RZ, R222 ;  /* 0x000000ffff0c2224 */ /* 0x000fe400078e00de */
[----:B------:R-:W-:-:S03]  /*2330*/  IMAD.IADD R5, R22, 0x1, R121 ;  /* 0x0000000116057824 */ /* 0x000fc600078e0279 */
[----:B------:R1:W-:Y:S01]  /*2340*/  @P2 STG.E.U16 desc[UR36][R12.64+0x2], R220 ;  /* 0x000002dc0c002986 */ /* 0x0003e2000c101524 */
[----:B------:R-:W-:-:S05]  /*2350*/  IADD3 R219, P2, R218, R120, RZ ;  /* 0x00000078dadb7210 */ /* 0x000fca0007f5e0ff */
[----:B------:R-:W-:Y:S01]  /*2360*/  IMAD.X R224, R5, 0x1, R225, P2 ;  /* 0x0000000105e07824 */ /* 0x000fe200010e06e1 */
[----:B------:R-:W-:-:S04]  /*2370*/  LEA R218, P2, R219, R10, 0x1 ;  /* 0x0000000adbda7211 */ /* 0x000fc800078408ff */
[----:B------:R-:W-:-:S05]  /*2380*/  LEA.HI.X R219, R219, R11, R224, 0x1, P2 ;  /* 0x0000000bdbdb7211 */ /* 0x000fca00010f0ce0 */
[----:B------:R-:W2:Y:S01]  /*2390*/  @P1 LDG.E.LTC128B.U16 R226, desc[UR36][R218.64] ;  /* 0x00000024dae21981 */ /* 0x000ea2000c1e1520 */
[----:B------:R-:W-:Y:S01]  /*23a0*/  IADD3 R120, P2, R6, R120, RZ ;  /* 0x0000007806787210 */ /* 0x000fe20007f5e0ff */
[----:B------:R-:W-:Y:S01]  /*23b0*/  BSSY B1, `(.L_x_32) ;  /* 0x0000011000017945 */ /* 0x000fe20003800000 */
[----:B------:R-:W-:Y:S02]  /*23c0*/  SHF.L.U64.HI R9, R8, 0x4, R9 ;  /* 0x0000000408097819 */ /* 0x000fe40000010209 */
[----:B------:R-:W-:Y:S01]  /*23d0*/  ISETP.GT.AND P0, PT, R3, 0x8, P0 ;  /* 0x000000080300780c */ /* 0x000fe20000704270 */
[----:B------:R-:W-:Y:S02]  /*23e0*/  IMAD.X R121, R7, 0x1, R5, P2 ;  /* 0x0000000107797824 */ /* 0x000fe400010e0605 */
[----:B------:R-:W-:-:S04]  /*23f0*/  IMAD.WIDE.U32 R120, R23, R14, R120 ;  /* 0x0000000e17787225 */ /* 0x000fc800078e0078 */
[----:B------:R-:W-:Y:S01]  /*2400*/  IMAD.IADD R15, R15, 0x1, R121 ;  /* 0x000000010f0f7824 */ /* 0x000fe200078e0279 */
[----:B------:R-:W-:-:S04]  /*2410*/  LEA R10, P2, R120, R10, 0x1 ;  /* 0x0000000a780a7211 */ /* 0x000fc800078408ff */
[----:B------:R-:W-:Y:S02]  /*2420*/  LEA.HI.X R11, R120, R11, R15, 0x1, P2 ;  /* 0x0000000b780b7211 */ /* 0x000fe400010f0c0f */
[----:B------:R-:W-:-:S05]  /*2430*/  LEA R8, P2, R8, R222, 0x4 ;  /* 0x000000de08087211 */ /* 0x000fca00078420ff */
[----:B------:R-:W-:Y:S01]  /*2440*/  IMAD.X R9, R9, 0x1, R223, P2 ;  /* 0x0000000109097824 */ /* 0x000fe200010e06df */
[----:B--2---:R-:W-:-:S05]  /*2450*/  SHF.L.U32 R5, R226, 0x10, RZ ;  /* 0x00000010e2057819 */ /* 0x004fca00000006ff */
[----:B------:R-:W-:-:S04]  /*2460*/  FMUL R5, R5, R216 ;  /* 0x000000d805057220 */ /* 0x000fc80000400000 */
[----:B------:R-:W-:-:S05]  /*2470*/  FFMA R5, R122, R217, R5 ;  /* 0x000000d97a057223 */ /* 0x000fca0000000005 */
[----:B------:R-:W-:-:S05]  /*2480*/  F2FP.BF16.F32.PACK_AB R5, RZ, R5 ;  /* 0x00000005ff05723e */ /* 0x000fca00000010ff */
[----:B------:R1:W-:Y:S01]  /*2490*/  @P1 STG.E.U16 desc[UR36][R8.64], R5 ;  /* 0x0000000508001986 */ /* 0x0003e2000c101524 */
[----:B------:R-:W-:Y:S05]  /*24a0*/  @!P0 BRA `(.L_x_33) ;  /* 0x0000000000048947 */ /* 0x000fea0003800000 */
[----:B------:R2:W5:Y:S02]  /*24b0*/  LDG.E.LTC128B.U16 R226, desc[UR36][R10.64+0x2] ;  /* 0x000002240ae27981 */ /* 0x000564000c1e1520 */
.L_x_33:
[----:B------:R-:W-:Y:S05]  /*24c0*/  BSYNC B1 ;  /* 0x0000000000017941 */ /* 0x000fea0003800000 */
.L_x_32:
[----:B-1---5:R-:W-:Y:S01]  /*24d0*/  IMAD.U32 R5, R226, 0x10000, RZ ;  /* 0x00010000e2057824 */ /* 0x022fe200078e00ff */
[----:B------:R-:W-:Y:S01]  /*24e0*/  ISETP.GT.AND P1, PT, R4, 0x8, PT ;  /* 0x000000080400780c */ /* 0x000fe20003f24270 */
[----:B------:R-:W-:Y:S01]  /*24f0*/  @P0 IMAD.MOV.U32 R7, RZ, RZ, R9 ;  /* 0x000000ffff070224 */ /* 0x000fe200078e0009 */
[----:B------:R-:W-:Y:S01]  /*2500*/  BSSY B1, `(.L_x_34) ;  /* 0x000000a000017945 */ /* 0x000fe20003800000 */
[----:B------:R-:W-:Y:S01]  /*2510*/  FMUL R6, R5, R216 ;  /* 0x000000d805067220 */ /* 0x000fe20000400000 */
[----:B------:R-:W-:-:S03]  /*2520*/  ISETP.GT.AND P2, PT, R3, RZ, P1 ;  /* 0x000000ff0300720c */ /* 0x000fc60000f44270 */
[----:B------:R-:W-:-:S05]  /*2530*/  FFMA R6, R123, R217, R6 ;  /* 0x000000d97b067223 */ /* 0x000fca0000000006 */
[----:B------:R-:W-:-:S04]  /*2540*/  F2FP.BF16.F32.PACK_AB R6, RZ, R6 ;  /* 0x00000006ff06723e */ /* 0x000fc800000010ff */
[----:B------:R-:W-:Y:S01]  /*2550*/  PRMT R5, R6, 0x7610, R5 ;  /* 0x0000761006057816 */ /* 0x000fe20000000005 */
[----:B------:R-:W-:-:S05]  /*2560*/  @P0 IMAD.MOV.U32 R6, RZ, RZ, R8 ;  /* 0x000000ffff060224 */ /* 0x000fca00078e0008 */
[----:B------:R1:W-:Y:S01]  /*2570*/  @P0 STG.E.U16 desc[UR36][R6.64+0x2], R5 ;  /* 0x0000020506000986 */ /* 0x0003e2000c101524 */
[----:B------:R-:W-:Y:S05]  /*2580*/  @!P2 BRA `(.L_x_35) ;  /* 0x000000000004a947 */ /* 0x000fea0003800000 */
[----:B------:R3:W5:Y:S02]  /*2590*/  LDG.E.LTC128B.U16 R226, desc[UR36][R20.64+0x10] ;  /* 0x0000102414e27981 */ /* 0x000764000c1e1520 */
.L_x_35:
[----:B------:R-:W-:Y:S05]  /*25a0*/  BSYNC B1 ;  /* 0x0000000000017941 */ /* 0x000fea0003800000 */
.L_x_34:
[----:B-1---5:R-:W-:Y:S01]  /*25b0*/  SHF.L.U32 R5, R226, 0x10, RZ ;  /* 0x00000010e2057819 */ /* 0x022fe200000006ff */
[----:B------:R-:W-:Y:S01]  /*25c0*/  @P2 IMAD.MOV.U32 R6, RZ, RZ, R222 ;  /* 0x000000ffff062224 */ /* 0x000fe200078e00de */
[----:B------:R-:W-:Y:S01]  /*25d0*/  ISETP.GT.AND P0, PT, R4, 0x9, PT ;  /* 0x000000090400780c */ /* 0x000fe20003f04270 */
[----:B------:R-:W-:Y:S01]  /*25e0*/  @P2 IMAD.MOV.U32 R7, RZ, RZ, R223 ;  /* 0x000000ffff072224 */ /* 0x000fe200078e00df */
[----:B------:R-:W-:Y:S01]  /*25f0*/  BSSY B1, `(.L_x_36) ;  /* 0x0000008000017945 */ /* 0x000fe20003800000 */
[----:B------:R-:W-:Y:S01]  /*2600*/  FMUL R5, R5, R216 ;  /* 0x000000d805057220 */ /* 0x000fe20000400000 */
[----:B------:R-:W-:-:S03]  /*2610*/  ISETP.GT.AND P3, PT, R3, RZ, P0 ;  /* 0x000000ff0300720c */ /* 0x000fc60000764270 */
[----:B------:R-:W-:-:S05]  /*2620*/  FFMA R5, R124, R217, R5 ;  /* 0x000000d97c057223 */ /* 0x000fca0000000005 */
[----:B------:R-:W-:-:S05]  /*2630*/  F2FP.BF16.F32.PACK_AB R5, RZ, R5 ;  /* 0x00000005ff05723e */ /* 0x000fca00000010ff */
[----:B------:R1:W-:Y:S01]  /*2640*/  @P2 STG.E.U16 desc[UR36][R6.64+0x10], R5 ;  /* 0x0000100506002986 */ /* 0x0003e2000c101524 */
[----:B------:R-:W-:Y:S05]  /*2650*/  @!P3 BRA `(.L_x_37) ;  /* 0x000000000004b947 */ /* 0x000fea0003800000 */
[----:B------:R4:W5:Y:S02]  /*2660*/  LDG.E.LTC128B.U16 R226, desc[UR36][R20.64+0x12] ;  /* 0x0000122414e27981 */ /* 0x000964000c1e1520 */
.L_x_37:
[----:B------:R-:W-:Y:S05]  /*2670*/  BSYNC B1 ;  /* 0x0000000000017941 */ /* 0x000fea0003800000 */
.L_x_36:
[----:B-1---5:R-:W-:Y:S01]  /*2680*/  IMAD.U32 R5, R226, 0x10000, RZ ;  /* 0x00010000e2057824 */ /* 0x022fe200078e00ff */
[----:B------:R-:W-:Y:S01]  /*2690*/  @P3 MOV R7, R223 ;  /* 0x000000df00073202 */ /* 0x000fe20000000f00 */
[----:B------:R-:W-:Y:S01]  /*26a0*/  BSSY B1, `(.L_x_38) ;  /* 0x000000a000017945 */ /* 0x000fe20003800000 */
[----:B------:R-:W-:Y:S01]  /*26b0*/  ISETP.GT.AND P1, PT, R3, 0x8, P1 ;  /* 0x000000080300780c */ /* 0x000fe20000f24270 */
[----:B------:R-:W-:-:S04]  /*26c0*/  FMUL R6, R5, R216 ;  /* 0x000000d805067220 */ /* 0x000fc80000400000 */
[----:B------:R-:W-:-:S05]  /*26d0*/  FFMA R6, R125, R217, R6 ;  /* 0x000000d97d067223 */ /* 0x000fca0000000006 */
[----:B------:R-:W-:-:S04]  /*26e0*/  F2FP.BF16.F32.PACK_AB R6, RZ, R6 ;  /* 0x00000006ff06723e */ /* 0x000fc800000010ff */
[----:B------:R-:W-:Y:S01]  /*26f0*/  PRMT R5, R6, 0x7610, R5 ;  /* 0x0000761006057816 */ /* 0x000fe20000000005 */
[----:B------:R-:W-:-:S05]  /*2700*/  @P3 IMAD.MOV.U32 R6, RZ, RZ, R222 ;  /* 0x000000ffff063224 */ /* 0x000fca00078e00de */
[----:B------:R1:W-:Y:S01]  /*2710*/  @P3 STG.E.U16 desc[UR36][R6.64+0x12], R5 ;  /* 0x0000120506003986 */ /* 0x0003e2000c101524 */
[----:B------:R-:W-:Y:S05]  /*2720*/  @!P1 BRA `(.L_x_39) ;  /* 0x0000000000049947 */ /* 0x000fea0003800000 */
[----:B------:R0:W5:Y:S02]  /*2730*/  LDG.E.LTC128B.U16 R226, desc[UR36][R10.64+0x10] ;  /* 0x000010240ae27981 */ /* 0x000164000c1e1520 */
.L_x_39:
[----:B------:R-:W-:Y:S05]  /*2740*/  BSYNC B1 ;  /* 0x0000000000017941 */ /* 0x000fea0003800000 */
.L_x_38:
[----:B-1---5:R-:W-:Y:S01]  /*2750*/  IMAD.U32 R5, R226, 0x10000, RZ ;  /* 0x00010000e2057824 */ /* 0x022fe200078e00ff */
[----:B------:R-:W-:Y:S01]  /*2760*/  ISETP.GT.AND P0, PT, R3, 0x8, P0 ;  /* 0x000000080300780c */ /* 0x000fe20000704270 */
[----:B------:R-:W-:Y:S01]  /*2770*/  @P1 IMAD.MOV.U32 R6, RZ, RZ, R8 ;  /* 0x000000ffff061224 */ /* 0x000fe200078e0008 */
[----:B------:R-:W-:Y:S01]  /*2780*/  BSSY B1, `(.L_x_40) ;  /* 0x0000008000017945 */ /* 0x000fe20003800000 */
[----:B------:R-:W-:Y:S01]  /*2790*/  FMUL R5, R5, R216 ;  /* 0x000000d805057220 */ /* 0x000fe20000400000 */
[----:B------:R-:W-:-:S03]  /*27a0*/  @P1 IMAD.MOV.U32 R7, RZ, RZ, R9 ;  /* 0x000000ffff071224 */ /* 0x000fc600078e0009 */
[----:B------:R-:W-:-:S05]  /*27b0*/  FFMA R5, R126, R217, R5 ;  /* 0x000000d97e057223 */ /* 0x000fca0000000005 */
[----:B------:R-:W-:-:S05]  /*27c0*/  F2FP.BF16.F32.PACK_AB R5, RZ, R5 ;  /* 0x00000005ff05723e */ /* 0x000fca00000010ff */
[----:B------:R1:W-:Y:S01]  /*27d0*/  @P1 STG.E.U16 desc[UR36][R6.64+0x10], R5 ;  /* 0x0000100506001986 */ /* 0x0003e2000c101524 */
[----:B------:R-:W-:Y:S05]  /*27e0*/  @!P0 BRA `(.L_x_41) ;  /* 0x0000000000048947 */ /* 0x000fea0003800000 */
[----:B------:R0:W5:Y:S02]  /*27f0*/  LDG.E.LTC128B.U16 R226, desc[UR36][R10.64+0x12] ;  /* 0x000012240ae27981 */ /* 0x000164000c1e1520 */
.L_x_41:
[----:B------:R-:W-:Y:S05]  /*2800*/  BSYNC B1 ;  /* 0x0000000000017941 */ /* 0x000fea0003800000 */
.L_x_40:
        /* <DEDUP_REMOVED lines=8> */
[----:B------:R-:W-:Y:S02]  /*2890*/  PRMT R5, R6, 0x7610, R5 ;  /* 0x0000761006057816 */ /* 0x000fe40000000005 */
[----:B------:R-:W-:-:S05]  /*28a0*/  @P0 MOV R6, R8 ;  /* 0x0000000800060202 */ /* 0x000fca0000000f00 */
[----:B------:R1:W-:Y:S01]  /*28b0*/  @P0 STG.E.U16 desc[UR36][R6.64+0x12], R5 ;  /* 0x0000120506000986 */ /* 0x0003e2000c101524 */
[----:B------:R-:W-:Y:S05]  /*28c0*/  @!P2 BRA `(.L_x_43) ;  /* 0x000000000004a947 */ /* 0x000fea0003800000 */
[----:B------:R0:W5:Y:S02]  /*28d0*/  LDG.E.LTC128B.U16 R226, desc[UR36][R20.64+0x20] ;  /* 0x0000202414e27981 */ /* 0x000164000c1e1520 */
.L_x_43:
[----:B------:R-:W-:Y:S05]  /*28e0*/  BSYNC B1 ;  /* 0x0000000000017941 */ /* 0x000fea0003800000 */
.L_x_42:
[----:B-1---5:R-:W-:Y:S01]  /*28f0*/  IMAD.U32 R5, R226, 0x10000, RZ ;  /* 0x00010000e2057824 */ /* 0x022fe200078e00ff */
[----:B------:R-:W-:Y:S01]  /*2900*/  ISETP.GT.AND P0, PT, R4, 0x11, PT ;  /* 0x000000110400780c */ /* 0x000fe20003f04270 */
[----:B------:R-:W-:Y:S01]  /*2910*/  @P2 IMAD.MOV.U32 R6, RZ, RZ, R222 ;  /* 0x000000ffff062224 */ /* 0x000fe200078e00de */
[----:B------:R-:W-:Y:S01]  /*2920*/  BSSY B1, `(.L_x_44) ;  /* 0x0000009000017945 */ /* 0x000fe20003800000 */
[----:B------:R-:W-:Y:S01]  /*2930*/  FMUL R5, R5, R216 ;  /* 0x000000d805057220 */ /* 0x000fe20000400000 */
[----:B------:R-:W-:Y:S01]  /*2940*/  @P2 IMAD.MOV.U32 R7, RZ, RZ, R223 ;  /* 0x000000ffff072224 */ /* 0x000fe200078e00df */
[----:B------:R-:W-:Y:S02]  /*2950*/  ISETP.GT.AND P3, PT, R3, RZ, P0 ;  /* 0x000000ff0300720c */ /* 0x000fe40000764270 */
[----:B------:R-:W-:-:S05]  /*2960*/  FFMA R5, R128, R217, R5 ;  /* 0x000000d980057223 */ /* 0x000fca0000000005 */
[----:B------:R-:W-:-:S05]  /*2970*/  F2FP.BF16.F32.PACK_AB R5, RZ, R5 ;  /* 0x00000005ff05723e */ /* 0x000fca00000010ff */
[----:B------:R1:W-:Y:S01]  /*2980*/  @P2 STG.E.U16 desc[UR36][R6.64+0x20], R5 ;  /* 0x0000200506002986 */ /* 0x0003e2000c101524 */
[----:B------:R-:W-:Y:S05]  /*2990*/  @!P3 BRA `(.L_x_45) ;  /* 0x000000000004b947 */ /* 0x000fea0003800000 */
[----:B------:R0:W5:Y:S02]  /*29a0*/  LDG.E.LTC128B.U16 R226, desc[UR36][R20.64+0x22] ;  /* 0x0000222414e27981 */ /* 0x000164000c1e1520 */
.L_x_45:
[----:B------:R-:W-:Y:S05]  /*29b0*/  BSYNC B1 ;  /* 0x0000000000017941 */ /* 0x000fea0003800000 */
.L_x_44:
[----:B-1---5:R-:W-:Y:S01]  /*29c0*/  SHF.L.U32 R5, R226, 0x10, RZ ;  /* 0x00000010e2057819 */ /* 0x022fe200000006ff */
[----:B------:R-:W-:Y:S01]  /*29d0*/  @P3 IMAD.MOV.U32 R7, RZ, RZ, R223 ;  /* 0x000000ffff073224 */ /* 0x000fe200078e00df */
[----:B------:R-:W-:Y:S01]  /*29e0*/  ISETP.GT.AND P1, PT, R3, 0x8, P1 ;  /* 0x000000080300780c */ /* 0x000fe20000f24270 */
[----:B------:R-:W-:Y:S02]  /*29f0*/  BSSY B1, `(.L_x_46) ;  /* 0x0000009000017945 */ /* 0x000fe40003800000 */
        /* <DEDUP_REMOVED lines=8> */
.L_x_47:
[----:B------:R-:W-:Y:S05]  /*2a80*/  BSYNC B1 ;  /* 0x0000000000017941 */ /* 0x000fea0003800000 */
.L_x_46:
[----:B-1---5:R-:W-:Y:S01]  /*2a90*/  IMAD.U32 R5, R226, 0x10000, RZ ;  /* 0x00010000e2057824 */ /* 0x022fe200078e00ff */
[----:B------:R-:W-:Y:S01]  /*2aa0*/  @P1 MOV R7, R9 ;  /* 0x0000000900071202 */ /* 0x000fe20000000f00 */
[----:B------:R-:W-:Y:S01]  /*2ab0*/  @P1 IMAD.MOV.U32 R6, RZ, RZ, R8 ;  /* 0x000000ffff061224 */ /* 0x000fe200078e0008 */
[----:B------:R-:W-:Y:S01]  /*2ac0*/  ISETP.GT.AND P0, PT, R3, 0x8, P0 ;  /* 0x000000080300780c */ /* 0x000fe20000704270 */
[----:B------:R-:W-:Y:S01]  /*2ad0*/  FMUL R5, R5, R216 ;  /* 0x000000d805057220 */ /* 0x000fe20000400000 */
[----:B------:R-:W-:Y:S03]  /*2ae0*/  BSSY B1, `(.L_x_48) ;  /* 0x0000006000017945 */ /* 0x000fe60003800000 */
[----:B------:R-:W-:-:S05]  /*2af0*/  FFMA R5, R130, R217, R5 ;  /* 0x000000d982057223 */ /* 0x000fca0000000005 */
[----:B------:R-:W-:-:S05]  /*2b00*/  F2FP.BF16.F32.PACK_AB R5, RZ, R5 ;  /* 0x00000005ff05723e */ /* 0x000fca00000010ff */
[----:B------:R1:W-:Y:S01]  /*2b10*/  @P1 STG.E.U16 desc[UR36][R6.64+0x20], R5 ;  /* 0x0000200506001986 */ /* 0x0003e2000c101524 */
[----:B------:R-:W-:Y:S05]  /*2b20*/  @!P0 BRA `(.L_x_49) ;  /* 0x0000000000048947 */ /* 0x000fea0003800000 */
[----:B------:R0:W5:Y:S02]  /*2b30*/  LDG.E.LTC128B.U16 R226, desc[UR36][R10.64+0x22] ;  /* 0x000022240ae27981 */ /* 0x000164000c1e1520 */
.L_x_49:
[----:B------:R-:W-:Y:S05]  /*2b40*/  BSYNC B1 ;  /* 0x0000000000017941 */ /* 0x000fea0003800000 */
.L_x_48:
        /* <DEDUP_REMOVED lines=13> */
.L_x_51:
[----:B------:R-:W-:Y:S05]  /*2c20*/  BSYNC B1 ;  /* 0x0000000000017941 */ /* 0x000fea0003800000 */
.L_x_50:
[----:B-1---5:R-:W-:Y:S01]  /*2c30*/  IMAD.U32 R5, R226, 0x10000, RZ ;  /* 0x00010000e2057824 */ /* 0x022fe200078e00ff */
[----:B------:R-:W-:Y:S01]  /*2c40*/  @P2 MOV R6, R222 ;  /* 0x000000de00062202 */ /* 0x000fe20000000f00 */
[----:B------:R-:W-:Y:S01]  /*2c50*/  @P2 IMAD.MOV.U32 R7, RZ, RZ, R223 ;  /* 0x000000ffff072224 */ /* 0x000fe200078e00df */
[----:B------:R-:W-:Y:S01]  /*2c60*/  ISETP.GT.AND P0, PT, R4, 0x19, PT ;  /* 0x000000190400780c */ /* 0x000fe20003f04270 */
[----:B------:R-:W-:Y:S01]  /*2c70*/  FMUL R5, R5, R216 ;  /* 0x000000d805057220 */ /* 0x000fe20000400000 */
[----:B------:R-:W-:Y:S02]  /*2c80*/  BSSY B1, `(.L_x_52) ;  /* 0x0000007000017945 */ /* 0x000fe40003800000 */
[----:B------:R-:W-:Y:S01]  /*2c90*/  ISETP.GT.AND P3, PT, R3, RZ, P0 ;  /* 0x000000ff0300720c */ /* 0x000fe20000764270 */
[----:B------:R-:W-:-:S05]  /*2ca0*/  FFMA R5, R132, R217, R5 ;  /* 0x000000d984057223 */ /* 0x000fca0000000005 */
[----:B------:R-:W-:-:S05]  /*2cb0*/  F2FP.BF16.F32.PACK_AB R5, RZ, R5 ;  /* 0x00000005ff05723e */ /* 0x000fca00000010ff */
[----:B------:R1:W-:Y:S02]  /*2cc0*/  @P2 STG.E.U16 desc[UR36][R6.64+0x30], R5 ;  /* 0x0000300506002986 */ /* 0x0003e4000c101524 */
[----:B------:R-:W-:Y:S05]  /*2cd0*/  @!P3 BRA `(.L_x_53) ;  /* 0x000000000004b947 */ /* 0x000fea0003800000 */
[----:B------:R0:W5:Y:S02]  /*2ce0*/  LDG.E.LTC128B.U16 R226, desc[UR36][R20.64+0x32] ;  /* 0x0000322414e27981 */ /* 0x000164000c1e1520 */
.L_x_53:
[----:B------:R-:W-:Y:S05]  /*2cf0*/  BSYNC B1 ;  /* 0x0000000000017941 */ /* 0x000fea0003800000 */
.L_x_52:
[----:B-1---5:R-:W-:Y:S01]  /*2d00*/  IMAD.U32 R5, R226, 0x10000, RZ ;  /* 0x00010000e2057824 */ /* 0x022fe200078e00ff */
[----:B------:R-:W-:Y:S01]  /*2d10*/  ISETP.GT.AND P1, PT, R3, 0x8, P1 ;  /* 0x000000080300780c */ /* 0x000fe20000f24270 */
[----:B------:R-:W-:Y:S01]  /*2d20*/  @P3 IMAD.MOV.U32 R7, RZ, RZ, R223 ;  /* 0x000000ffff073224 */ /* 0x000fe200078e00df */
[----:B------:R-:W-:Y:S01]  /*2d30*/  BSSY B1, `(.L_x_54) ;  /* 0x0000009000017945 */ /* 0x000fe20003800000 */
        /* <DEDUP_REMOVED lines=8> */
.L_x_55:
[----:B------:R-:W-:Y:S05]  /*2dc0*/  BSYNC B1 ;  /* 0x0000000000017941 */ /* 0x000fea0003800000 */
.L_x_54:
[----:B-1---5:R-:W-:Y:S01]  /*2dd0*/  SHF.L.U32 R5, R226, 0x10, RZ ;  /* 0x00000010e2057819 */ /* 0x022fe200000006ff */
[----:B------:R-:W-:Y:S01]  /*2de0*/  @P1 IMAD.MOV.U32 R6, RZ, RZ, R8 ;  /* 0x000000ffff061224 */ /* 0x000fe200078e0008 */
[----:B------:R-:W-:Y:S01]  /*2df0*/  ISETP.GT.AND P0, PT, R3, 0x8, P0 ;  /* 0x000000080300780c */ /* 0x000fe20000704270 */
[----:B------:R-:W-:Y:S01]  /*2e00*/  @P1 IMAD.MOV.U32 R7, RZ, RZ, R9 ;  /* 0x000000ffff071224 */ /* 0x000fe200078e0009 */
[----:B------:R-:W-:Y:S01]  /*2e10*/  BSSY B1, `(.L_x_56) ;  /* 0x0000007000017945 */ /* 0x000fe20003800000 */
[----:B------:R-:W-:-:S04]  /*2e20*/  FMUL R5, R5, R216 ;  /* 0x000000d805057220 */ /* 0x000fc80000400000 */
[----:B------:R-:W-:-:S05]  /*2e30*/  FFMA R5, R134, R217, R5 ;  /* 0x000000d986057223 */ /* 0x000fca0000000005 */
[----:B------:R-:W-:-:S05]  /*2e40*/  F2FP.BF16.F32.PACK_AB R5, RZ, R5 ;  /* 0x00000005ff05723e */ /* 0x000fca00000010ff */
[----:B------:R1:W-:Y:S01]  /*2e50*/  @P1 STG.E.U16 desc[UR36][R6.64+0x30], R5 ;  /* 0x0000300506001986 */ /* 0x0003e2000c101524 */
[----:B------:R-:W-:Y:S05]  /*2e60*/  @!P0 BRA `(.L_x_57) ;  /* 0x0000000000048947 */ /* 0x000fea0003800000 */
[----:B------:R0:W5:Y:S02]  /*2e70*/  LDG.E.LTC128B.U16 R226, desc[UR36][R10.64+0x32] ;  /* 0x000032240ae27981 */ /* 0x000164000c1e1520 */
.L_x_57:
[----:B------:R-:W-:Y:S05]  /*2e80*/  BSYNC B1 ;  /* 0x0000000000017941 */ /* 0x000fea0003800000 */
.L_x_56:
[----:B-1---5:R-:W-:Y:S01]  /*2e90*/  IMAD.U32 R5, R226, 0x10000, RZ ;  /* 0x00010000e2057824 */ /* 0x022fe200078e00ff */
[----:B------:R-:W-:Y:S01]  /*2ea0*/  @P0 MOV R7, R9 ;  /* 0x0000000900070202 */ /* 0x000fe20000000f00 */
[----:B------:R-:W-:Y:S01]  /*2eb0*/  BSSY B1, `(.L_x_58) ;  /* 0x000000b000017945 */ /* 0x000fe20003800000 */
[----:B------:R-:W-:Y:S01]  /*2ec0*/  ISETP.GT.AND P1, PT, R4, 0x20, PT ;  /* 0x000000200400780c */ /* 0x000fe20003f24270 */
[----:B------:R-:W-:-:S03]  /*2ed0*/  FMUL R6, R5, R216 ;  /* 0x000000d805067220 */ /* 0x000fc60000400000 */
[----:B------:R-:W-:Y:S01]  /*2ee0*/  ISETP.GT.AND P2, PT, R3, RZ, P1 ;  /* 0x000000ff0300720c */ /* 0x000fe20000f44270 */
[----:B------:R-:W-:-:S05]  /*2ef0*/  FFMA R6, R135, R217, R6 ;  /* 0x000000d987067223 */ /* 0x000fca0000000006 */
[----:B------:R-:W-:-:S04]  /*2f00*/  F2FP.BF16.F32.PACK_AB R6, RZ, R6 ;  /* 0x00000006ff06723e */ /* 0x000fc800000010ff */
[----:B------:R-:W-:Y:S01]  /*2f10*/  PRMT R5, R6, 0x7610, R5 ;  /* 0x0000761006057816 */ /* 0x000fe20000000005 */
[----:B------:R-:W-:-:S05]  /*2f20*/  @P0 IMAD.MOV.U32 R6, RZ, RZ, R8 ;  /* 0x000000ffff060224 */ /* 0x000fca00078e0008 */
[----:B------:R1:W-:Y:S01]  /*2f30*/  @P0 STG.E.U16 desc[UR36][R6.64+0x32], R5 ;  /* 0x0000320506000986 */ /* 0x0003e2000c101524 */
[----:B------:R-:W-:Y:S05]  /*2f40*/  @!P2 BRA `(.L_x_59) ;  /* 0x000000000004a947 */ /* 0x000fea0003800000 */
[----:B------:R0:W5:Y:S02]  /*2f50*/  LDG.E.LTC128B.U16 R226, desc[UR36][R20.64+0x40] ;  /* 0x0000402414e27981 */ /* 0x000164000c1e1520 */
.L_x_59:
[----:B------:R-:W-:Y:S05]  /*2f60*/  BSYNC B1 ;  /* 0x0000000000017941 */ /* 0x000fea0003800000 */
.L_x_58:
        /* <DEDUP_REMOVED lines=12> */
.L_x_61:
[----:B------:R-:W-:Y:S05]  /*3030*/  BSYNC B1 ;  /* 0x0000000000017941 */ /* 0x000fea0003800000 */
.L_x_60:
[----:B-1---5:R-:W-:Y:S01]  /*3040*/  IMAD.U32 R5, R226, 0x10000, RZ ;  /* 0x00010000e2057824 */ /* 0x022fe200078e00ff */
[----:B------:R-:W-:Y:S01]  /*3050*/  ISETP.GT.AND P1, PT, R3, 0x8, P1 ;  /* 0x000000080300780c */ /* 0x000fe20000f24270 */
[----:B------:R-:W-:Y:S01]  /*3060*/  @P3 IMAD.MOV.U32 R7, RZ, RZ, R223 ;  /* 0x000000ffff073224 */ /* 0x000fe200078e00df */
[----:B------:R-:W-:Y:S01]  /*3070*/  BSSY B1, `(.L_x_62) ;  /* 0x0000009000017945 */ /* 0x000fe20003800000 */
[----:B------:R-:W-:-:S04]  /*3080*/  FMUL R6, R5, R216 ;  /* 0x000000d805067220 */ /* 0x000fc80000400000 */
[----:B------:R-:W-:-:S05]  /*3090*/  FFMA R6, R137, R217, R6 ;  /* 0x000000d989067223 */ /* 0x000fca0000000006 */
[----:B------:R-:W-:-:S04]  /*30a0*/  F2FP.BF16.F32.PACK_AB R6, RZ, R6 ;  /* 0x00000006ff06723e */ /* 0x000fc800000010ff */
[----:B------:R-:W-:Y:S02]  /*30b0*/  PRMT R5, R6, 0x7610, R5 ;  /* 0x0000761006057816 */ /* 0x000fe40000000005 */
[----:B------:R-:W-:-:S05]  /*30c0*/  @P3 MOV R6, R222 ;  /* 0x000000de00063202 */ /* 0x000fca0000000f00 */
[----:B------:R1:W-:Y:S01]  /*30d0*/  @P3 STG.E.U16 desc[UR36][R6.64+0x42], R5 ;  /* 0x0000420506003986 */ /* 0x0003e2000c101524 */
[----:B------:R-:W-:Y:S05]  /*30e0*/  @!P1 BRA `(.L_x_63) ;  /* 0x0000000000049947 */ /* 0x000fea0003800000 */
[----:B------:R0:W5:Y:S02]  /*30f0*/  LDG.E.LTC128B.U16 R226, desc[UR36][R10.64+0x40] ;  /* 0x000040240ae27981 */ /* 0x000164000c1e1520 */
.L_x_63:
[----:B------:R-:W-:Y:S05]  /*3100*/  BSYNC B1 ;  /* 0x0000000000017941 */ /* 0x000fea0003800000 */
.L_x_62:
        /* <DEDUP_REMOVED lines=11> */
.L_x_65:
[----:B------:R-:W-:Y:S05]  /*31c0*/  BSYNC B1 ;  /* 0x0000000000017941 */ /* 0x000fea0003800000 */
.L_x_64:
[----:B-1---5:R-:W-:Y:S01]  /*31d0*/  SHF.L.U32 R5, R226, 0x10, RZ ;  /* 0x00000010e2057819 */ /* 0x022fe200000006ff */
[----:B------:R-:W-:Y:S01]  /*31e0*/  @P0 IMAD.MOV.U32 R7, RZ, RZ, R9 ;  /* 0x000000ffff070224 */ /* 0x000fe200078e0009 */
[----:B------:R-:W-:Y:S01]  /*31f0*/  ISETP.GT.AND P1, PT, R4, 0x28, PT ;  /* 0x000000280400780c */ /* 0x000fe20003f24270 */
[----:B------:R-:W-:Y:S02]  /*3200*/  BSSY B1, `(.L_x_66) ;  /* 0x000000a000017945 */ /* 0x000fe40003800000 */
        /* <DEDUP_REMOVED lines=9> */
.L_x_67:
[----:B------:R-:W-:Y:S05]  /*32a0*/  BSYNC B1 ;  /* 0x0000000000017941 */ /* 0x000fea0003800000 */
.L_x_66:
        /* <DEDUP_REMOVED lines=12> */
.L_x_69:
[----:B------:R-:W-:Y:S05]  /*3370*/  BSYNC B1 ;  /* 0x0000000000017941 */ /* 0x000fea0003800000 */
.L_x_68:
        /* <DEDUP_REMOVED lines=12> */
.L_x_71:
[----:B------:R-:W-:Y:S05]  /*3440*/  BSYNC B1 ;  /* 0x0000000000017941 */ /* 0x000fea0003800000 */
.L_x_70:
        /* <DEDUP_REMOVED lines=11> */
.L_x_73:
[----:B------:R-:W-:Y:S05]  /*3500*/  BSYNC B1 ;  /* 0x0000000000017941 */ /* 0x000fea0003800000 */
.L_x_72:
        /* <DEDUP_REMOVED lines=13> */
.L_x_75:
[----:B------:R-:W-:Y:S05]  /*35e0*/  BSYNC B1 ;  /* 0x0000000000017941 */ /* 0x000fea0003800000 */
.L_x_74:
        /* <DEDUP_REMOVED lines=12> */
.L_x_77:
[----:B------:R-:W-:Y:S05]  /*36b0*/  BSYNC B1 ;  /* 0x0000000000017941 */ /* 0x000fea0003800000 */
.L_x_76:
        /* <DEDUP_REMOVED lines=12> */
.L_x_79:
[----:B------:R-:W-:Y:S05]  /*3780*/  BSYNC B1 ;  /* 0x0000000000017941 */ /* 0x000fea0003800000 */
.L_x_78:
        /* <DEDUP_REMOVED lines=11> */
.L_x_81:
[----:B------:R-:W-:Y:S05]  /*3840*/  BSYNC B1 ;  /* 0x0000000000017941 */ /* 0x000fea0003800000 */
.L_x_80:
        /* <DEDUP_REMOVED lines=13> */
.L_x_83:
[----:B------:R-:W-:Y:S05]  /*3920*/  BSYNC B1 ;  /* 0x0000000000017941 */ /* 0x000fea0003800000 */
.L_x_82:
        /* <DEDUP_REMOVED lines=12> */
.L_x_85:
[----:B------:R-:W-:Y:S05]  /*39f0*/  BSYNC B1 ;  /* 0x0000000000017941 */ /* 0x000fea0003800000 */
.L_x_84:
        /* <DEDUP_REMOVED lines=12> */
.L_x_87:
[----:B------:R-:W-:Y:S05]  /*3ac0*/  BSYNC B1 ;  /* 0x0000000000017941 */ /* 0x000fea0003800000 */
.L_x_86:
        /* <DEDUP_REMOVED lines=11> */
.L_x_89:
[----:B------:R-:W-:Y:S05]  /*3b80*/  BSYNC B1 ;  /* 0x0000000000017941 */ /* 0x000fea0003800000 */
.L_x_88:
        /* <DEDUP_REMOVED lines=13> */
.L_x_91:
[----:B------:R-:W-:Y:S05]  /*3c60*/  BSYNC B1 ;  /* 0x0000000000017941 */ /* 0x000fea0003800000 */
.L_x_90:
        /* <DEDUP_REMOVED lines=12> */
.L_x_93:
[----:B------:R-:W-:Y:S05]  /*3d30*/  BSYNC B1 ;  /* 0x0000000000017941 */ /* 0x000fea0003800000 */
.L_x_92:
        /* <DEDUP_REMOVED lines=12> */
.L_x_95:
[----:B------:R-:W-:Y:S05]  /*3e00*/  BSYNC B1 ;  /* 0x0000000000017941 */ /* 0x000fea0003800000 */
.L_x_94:
        /* <DEDUP_REMOVED lines=11> */
.L_x_97:
[----:B------:R-:W-:Y:S05]  /*3ec0*/  BSYNC B1 ;  /* 0x0000000000017941 */ /* 0x000fea0003800000 */
.L_x_96:
        /* <DEDUP_REMOVED lines=13> */
.L_x_99:
[----:B------:R-:W-:Y:S05]  /*3fa0*/  BSYNC B1 ;  /* 0x0000000000017941 */ /* 0x000fea0003800000 */
.L_x_98:
        /* <DEDUP_REMOVED lines=12> */
.L_x_101:
[----:B------:R-:W-:Y:S05]  /*4070*/  BSYNC B1 ;  /* 0x0000000000017941 */ /* 0x000fea0003800000 */
.L_x_100:
        /* <DEDUP_REMOVED lines=12> */
.L_x_103:
[----:B------:R-:W-:Y:S05]  /*4140*/  BSYNC B1 ;  /* 0x0000000000017941 */ /* 0x000fea0003800000 */
.L_x_102:
        /* <DEDUP_REMOVED lines=11> */
.L_x_105:
[----:B------:R-:W-:Y:S05]  /*4200*/  BSYNC B1 ;  /* 0x0000000000017941 */ /* 0x000fea0003800000 */
.L_x_104:
        /* <DEDUP_REMOVED lines=13> */
.L_x_107:
[----:B------:R-:W-:Y:S05]  /*42e0*/  BSYNC B1 ;  /* 0x0000000000017941 */ /* 0x000fea0003800000 */
.L_x_106:
        /* <DEDUP_REMOVED lines=12> */
.L_x_109:
[----:B------:R-:W-:Y:S05]  /*43b0*/  BSYNC B1 ;  /* 0x0000000000017941 */ /* 0x000fea0003800000 */
.L_x_108:
        /* <DEDUP_REMOVED lines=12> */
.L_x_111:
[----:B------:R-:W-:Y:S05]  /*4480*/  BSYNC B1 ;  /* 0x0000000000017941 */ /* 0x000fea0003800000 */
.L_x_110:
        /* <DEDUP_REMOVED lines=11> */
.L_x_113:
[----:B------:R-:W-:Y:S05]  /*4540*/  BSYNC B1 ;  /* 0x0000000000017941 */ /* 0x000fea0003800000 */
.L_x_112:
        /* <DEDUP_REMOVED lines=13> */
.L_x_115:
[----:B------:R-:W-:Y:S05]  /*4620*/  BSYNC B1 ;  /* 0x0000000000017941 */ /* 0x000fea0003800000 */
.L_x_114:
        /* <DEDUP_REMOVED lines=12> */
.L_x_117:
[----:B------:R-:W-:Y:S05]  /*46f0*/  BSYNC B1 ;  /* 0x0000000000017941 */ /* 0x000fea0003800000 */
.L_x_116:
        /* <DEDUP_REMOVED lines=12> */
.L_x_119:
[----:B------:R-:W-:Y:S05]  /*47c0*/  BSYNC B1 ;  /* 0x0000000000017941 */ /* 0x000fea0003800000 */
.L_x_118:
        /* <DEDUP_REMOVED lines=11> */
.L_x_121:
[----:B------:R-:W-:Y:S05]  /*4880*/  BSYNC B1 ;  /* 0x0000000000017941 */ /* 0x000fea0003800000 */
.L_x_120:
        /* <DEDUP_REMOVED lines=13> */
.L_x_123:
[----:B------:R-:W-:Y:S05]  /*4960*/  BSYNC B1 ;  /* 0x0000000000017941 */ /* 0x000fea0003800000 */
.L_x_122:
        /* <DEDUP_REMOVED lines=12> */
.L_x_125:
[----:B------:R-:W-:Y:S05]  /*4a30*/  BSYNC B1 ;  /* 0x0000000000017941 */ /* 0x000fea0003800000 */
.L_x_124:
        /* <DEDUP_REMOVED lines=12> */
.L_x_127:
[----:B------:R-:W-:Y:S05]  /*4b00*/  BSYNC B1 ;  /* 0x0000000000017941 */ /* 0x000fea0003800000 */
.L_x_126:
        /* <DEDUP_REMOVED lines=11> */
.L_x_129:
[----:B------:R-:W-:Y:S05]  /*4bc0*/  BSYNC B1 ;  /* 0x0000000000017941 */ /* 0x000fea0003800000 */
.L_x_128:
        /* <DEDUP_REMOVED lines=13> */
.L_x_131:
[----:B------:R-:W-:Y:S05]  /*4ca0*/  BSYNC B1 ;  /* 0x0000000000017941 */ /* 0x000fea0003800000 */
.L_x_130:
        /* <DEDUP_REMOVED lines=12> */
.L_x_133:
[----:B------:R-:W-:Y:S05]  /*4d70*/  BSYNC B1 ;  /* 0x0000000000017941 */ /* 0x000fea0003800000 */
.L_x_132:
        /* <DEDUP_REMOVED lines=12> */
.L_x_135:
[----:B------:R-:W-:Y:S05]  /*4e40*/  BSYNC B1 ;  /* 0x0000000000017941 */ /* 0x000fea0003800000 */
.L_x_134:
        /* <DEDUP_REMOVED lines=11> */
.L_x_137:
[----:B------:R-:W-:Y:S05]  /*4f00*/  BSYNC B1 ;  /* 0x0000000000017941 */ /* 0x000fea0003800000 */
.L_x_136:
        /* <DEDUP_REMOVED lines=13> */
.L_x_139:
[----:B------:R-:W-:Y:S05]  /*4fe0*/  BSYNC B1 ;  /* 0x0000000000017941 */ /* 0x000fea0003800000 */
.L_x_138:
        /* <DEDUP_REMOVED lines=12> */
.L_x_141:
[----:B------:R-:W-:Y:S05]  /*50b0*/  BSYNC B1 ;  /* 0x0000000000017941 */ /* 0x000fea0003800000 */
.L_x_140:
        /* <DEDUP_REMOVED lines=12> */
.L_x_143:
[----:B------:R-:W-:Y:S05]  /*5180*/  BSYNC B1 ;  /* 0x0000000000017941 */ /* 0x000fea0003800000 */
.L_x_142:
        /* <DEDUP_REMOVED lines=11> */
.L_x_145:
[----:B------:R-:W-:Y:S05]  /*5240*/  BSYNC B1 ;  /* 0x0000000000017941 */ /* 0x000fea0003800000 */
.L_x_144:
        /* <DEDUP_REMOVED lines=13> */
.L_x_147:
[----:B------:R-:W-:Y:S05]  /*5320*/  BSYNC B1 ;  /* 0x0000000000017941 */ /* 0x000fea0003800000 */
.L_x_146:
        /* <DEDUP_REMOVED lines=12> */
.L_x_149:
[----:B------:R-:W-:Y:S05]  /*53f0*/  BSYNC B1 ;  /* 0x0000000000017941 */ /* 0x000fea0003800000 */
.L_x_148:
        /* <DEDUP_REMOVED lines=12> */
.L_x_151:
[----:B------:R-:W-:Y:S05]  /*54c0*/  BSYNC B1 ;  /* 0x0000000000017941 */ /* 0x000fea0003800000 */
.L_x_150:
        /* <DEDUP_REMOVED lines=11> */
.L_x_153:
[----:B------:R-:W-:Y:S05]  /*5580*/  BSYNC B1 ;  /* 0x0000000000017941 */ /* 0x000fea0003800000 */
.L_x_152:
        /* <DEDUP_REMOVED lines=13> */
.L_x_155:
[----:B------:R-:W-:Y:S05]  /*5660*/  BSYNC B1 ;  /* 0x0000000000017941 */ /* 0x000fea0003800000 */
.L_x_154:
        /* <DEDUP_REMOVED lines=12> */
.L_x_157:
[----:B------:R-:W-:Y:S05]  /*5730*/  BSYNC B1 ;  /* 0x0000000000017941 */ /* 0x000fea0003800000 */
.L_x_156:
        /* <DEDUP_REMOVED lines=12> */
.L_x_159:
[----:B------:R-:W-:Y:S05]  /*5800*/  BSYNC B1 ;  /* 0x0000000000017941 */ /* 0x000fea0003800000 */
.L_x_158:
        /* <DEDUP_REMOVED lines=11> */
.L_x_161:
[----:B------:R-:W-:Y:S05]  /*58c0*/  BSYNC B1 ;  /* 0x0000000000017941 */ /* 0x000fea0003800000 */
.L_x_160:
        /* <DEDUP_REMOVED lines=13> */
.L_x_163:
[----:B------:R-:W-:Y:S05]  /*59a0*/  BSYNC B1 ;  /* 0x0000000000017941 */ /* 0x000fea0003800000 */
.L_x_162:
        /* <DEDUP_REMOVED lines=12> */
.L_x_165:
[----:B------:R-:W-:Y:S05]  /*5a70*/  BSYNC B1 ;  /* 0x0000000000017941 */ /* 0x000fea0003800000 */
.L_x_164:
        /* <DEDUP_REMOVED lines=12> */
.L_x_167:
[----:B------:R-:W-:Y:S05]  /*5b40*/  BSYNC B1 ;  /* 0x0000000000017941 */ /* 0x000fea0003800000 */
.L_x_166:
        /* <DEDUP_REMOVED lines=11> */
.L_x_169:
[----:B------:R-:W-:Y:S05]  /*5c00*/  BSYNC B1 ;  /* 0x0000000000017941 */ /* 0x000fea0003800000 */
.L_x_168:
        /* <DEDUP_REMOVED lines=13> */
.L_x_171:
[----:B------:R-:W-:Y:S05]  /*5ce0*/  BSYNC B1 ;  /* 0x0000000000017941 */ /* 0x000fea0003800000 */
.L_x_170:
        /* <DEDUP_REMOVED lines=12> */
.L_x_173:
[----:B------:R-:W-:Y:S05]  /*5db0*/  BSYNC B1 ;  /* 0x0000000000017941 */ /* 0x000fea0003800000 */
.L_x_172:
        /* <DEDUP_REMOVED lines=12> */
.L_x_175:
[----:B------:R-:W-:Y:S05]  /*5e80*/  BSYNC B1 ;  /* 0x0000000000017941 */ /* 0x000fea0003800000 */
.L_x_174:
        /* <DEDUP_REMOVED lines=11> */
.L_x_177:
[----:B------:R-:W-:Y:S05]  /*5f40*/  BSYNC B1 ;  /* 0x0000000000017941 */ /* 0x000fea0003800000 */
.L_x_176:
        /* <DEDUP_REMOVED lines=13> */
.L_x_179:
[----:B------:R-:W-:Y:S05]  /*6020*/  BSYNC B1 ;  /* 0x0000000000017941 */ /* 0x000fea0003800000 */
.L_x_178:
        /* <DEDUP_REMOVED lines=12> */
.L_x_181:
[----:B------:R-:W-:Y:S05]  /*60f0*/  BSYNC B1 ;  /* 0x0000000000017941 */ /* 0x000fea0003800000 */
.L_x_180:
        /* <DEDUP_REMOVED lines=12> */
.L_x_183:
[----:B------:R-:W-:Y:S05]  /*61c0*/  BSYNC B1 ;  /* 0x0000000000017941 */ /* 0x000fea0003800000 */
.L_x_182:
        /* <DEDUP_REMOVED lines=11> */
.L_x_185:
[----:B------:R-:W-:Y:S05]  /*6280*/  BSYNC B1 ;  /* 0x0000000000017941 */ /* 0x000fea0003800000 */
.L_x_184:
        /* <DEDUP_REMOVED lines=13> */
.L_x_187:
[----:B------:R-:W-:Y:S05]  /*6360*/  BSYNC B1 ;  /* 0x0000000000017941 */ /* 0x000fea0003800000 */
.L_x_186:
        /* <DEDUP_REMOVED lines=12> */
.L_x_189:
[----:B------:R-:W-:Y:S05]  /*6430*/  BSYNC B1 ;  /* 0x0000000000017941 */ /* 0x000fea0003800000 */
.L_x_188:
        /* <DEDUP_REMOVED lines=12> */
.L_x_191:
[----:B------:R-:W-:Y:S05]  /*6500*/  BSYNC B1 ;  /* 0x0000000000017941 */ /* 0x000fea0003800000 */
.L_x_190:
        /* <DEDUP_REMOVED lines=11> */
.L_x_193:
[----:B------:R-:W-:Y:S05]  /*65c0*/  BSYNC B1 ;  /* 0x0000000000017941 */ /* 0x000fea0003800000 */
.L_x_192:
        /* <DEDUP_REMOVED lines=13> */
.L_x_195:
[----:B------:R-:W-:Y:S05]  /*66a0*/  BSYNC B1 ;  /* 0x0000000000017941 */ /* 0x000fea0003800000 */
.L_x_194:
        /* <DEDUP_REMOVED lines=12> */
.L_x_197:
[----:B------:R-:W-:Y:S05]  /*6770*/  BSYNC B1 ;  /* 0x0000000000017941 */ /* 0x000fea0003800000 */
.L_x_196:
        /* <DEDUP_REMOVED lines=12> */
.L_x_199:
[----:B------:R-:W-:Y:S05]  /*6840*/  BSYNC B1 ;  /* 0x0000000000017941 */ /* 0x000fea0003800000 */
.L_x_198:
        /* <DEDUP_REMOVED lines=11> */
.L_x_201:
[----:B------:R-:W-:Y:S05]  /*6900*/  BSYNC B1 ;  /* 0x0000000000017941 */ /* 0x000fea0003800000 */
.L_x_200:
        /* <DEDUP_REMOVED lines=13> */
.L_x_203:
[----:B------:R-:W-:Y:S05]  /*69e0*/  BSYNC B1 ;  /* 0x0000000000017941 */ /* 0x000fea0003800000 */
.L_x_202:
        /* <DEDUP_REMOVED lines=12> */
.L_x_205:
[----:B------:R-:W-:Y:S05]  /*6ab0*/  BSYNC B1 ;  /* 0x0000000000017941 */ /* 0x000fea0003800000 */
.L_x_204:
        /* <DEDUP_REMOVED lines=12> */
.L_x_207:
[----:B------:R-:W-:Y:S05]  /*6b80*/  BSYNC B1 ;  /* 0x0000000000017941 */ /* 0x000fea0003800000 */
.L_x_206:
        /* <DEDUP_REMOVED lines=11> */
.L_x_209:
[----:B------:R-:W-:Y:S05]  /*6c40*/  BSYNC B1 ;  /* 0x0000000000017941 */ /* 0x000fea0003800000 */
.L_x_208:
        /* <DEDUP_REMOVED lines=13> */
.L_x_211:
[----:B------:R-:W-:Y:S05]  /*6d20*/  BSYNC B1 ;  /* 0x0000000000017941 */ /* 0x000fea0003800000 */
.L_x_210:
        /* <DEDUP_REMOVED lines=12> */
.L_x_213:
[----:B------:R-:W-:Y:S05]  /*6df0*/  BSYNC B1 ;  /* 0x0000000000017941 */ /* 0x000fea0003800000 */
.L_x_212:
        /* <DEDUP_REMOVED lines=12> */
.L_x_215:
[----:B------:R-:W-:Y:S05]  /*6ec0*/  BSYNC B1 ;  /* 0x0000000000017941 */ /* 0x000fea0003800000 */
.L_x_214:
        /* <DEDUP_REMOVED lines=11> */
.L_x_217:
[----:B------:R-:W-:Y:S05]  /*6f80*/  BSYNC B1 ;  /* 0x0000000000017941 */ /* 0x000fea0003800000 */
.L_x_216:
        /* <DEDUP_REMOVED lines=13> */
.L_x_219:
[----:B------:R-:W-:Y:S05]  /*7060*/  BSYNC B1 ;  /* 0x0000000000017941 */ /* 0x000fea0003800000 */
.L_x_218:
        /* <DEDUP_REMOVED lines=12> */
.L_x_221:
[----:B------:R-:W-:Y:S05]  /*7130*/  BSYNC B1 ;  /* 0x0000000000017941 */ /* 0x000fea0003800000 */
.L_x_220:
        /* <DEDUP_REMOVED lines=12> */
.L_x_223:
[----:B------:R-:W-:Y:S05]  /*7200*/  BSYNC B1 ;  /* 0x0000000000017941 */ /* 0x000fea0003800000 */
.L_x_222:
        /* <DEDUP_REMOVED lines=11> */
.L_x_225:
[----:B------:R-:W-:Y:S05]  /*72c0*/  BSYNC B1 ;  /* 0x0000000000017941 */ /* 0x000fea0003800000 */
.L_x_224:
        /* <DEDUP_REMOVED lines=13> */
.L_x_227:
[----:B------:R-:W-:Y:S05]  /*73a0*/  BSYNC B1 ;  /* 0x0000000000017941 */ /* 0x000fea0003800000 */
.L_x_226:
        /* <DEDUP_REMOVED lines=12> */
.L_x_229:
[----:B------:R-:W-:Y:S05]  /*7470*/  BSYNC B1 ;  /* 0x0000000000017941 */ /* 0x000fea0003800000 */
.L_x_228:
        /* <DEDUP_REMOVED lines=12> */
.L_x_231:
[----:B------:R-:W-:Y:S05]  /*7540*/  BSYNC B1 ;  /* 0x0000000000017941 */ /* 0x000fea0003800000 */
.L_x_230:
        /* <DEDUP_REMOVED lines=11> */
.L_x_233:
[----:B------:R-:W-:Y:S05]  /*7600*/  BSYNC B1 ;  /* 0x0000000000017941 */ /* 0x000fea0003800000 */
.L_x_232:
        /* <DEDUP_REMOVED lines=13> */
.L_x_235:
[----:B------:R-:W-:Y:S05]  /*76e0*/  BSYNC B1 ;  /* 0x0000000000017941 */ /* 0x000fea0003800000 */
.L_x_234:
        /* <DEDUP_REMOVED lines=12> */
.L_x_237:
[----:B------:R-:W-:Y:S05]  /*77b0*/  BSYNC B1 ;  /* 0x0000000000017941 */ /* 0x000fea0003800000 */
.L_x_236:
        /* <DEDUP_REMOVED lines=12> */
.L_x_239:
[----:B------:R-:W-:Y:S05]  /*7880*/  BSYNC B1 ;  /* 0x0000000000017941 */ /* 0x000fea0003800000 */
.L_x_238:
        /* <DEDUP_REMOVED lines=11> */
.L_x_241:
[----:B------:R-:W-:Y:S05]  /*7940*/  BSYNC B1 ;  /* 0x0000000000017941 */ /* 0x000fea0003800000 */
.L_x_240:
        /* <DEDUP_REMOVED lines=13> */
.L_x_243:
[----:B------:R-:W-:Y:S05]  /*7a20*/  BSYNC B1 ;  /* 0x0000000000017941 */ /* 0x000fea0003800000 */
.L_x_242:
        /* <DEDUP_REMOVED lines=12> */
.L_x_245:
[----:B------:R-:W-:Y:S05]  /*7af0*/  BSYNC B1 ;  /* 0x0000000000017941 */ /* 0x000fea0003800000 */
.L_x_244:
        /* <DEDUP_REMOVED lines=12> */
.L_x_247:
[----:B------:R-:W-:Y:S05]  /*7bc0*/  BSYNC B1 ;  /* 0x0000000000017941 */ /* 0x000fea0003800000 */
.L_x_246:
        /* <DEDUP_REMOVED lines=11> */
.L_x_249:
[----:B------:R-:W-:Y:S05]  /*7c80*/  BSYNC B1 ;  /* 0x0000000000017941 */ /* 0x000fea0003800000 */
.L_x_248:
        /* <DEDUP_REMOVED lines=13> */
.L_x_251:
[----:B------:R-:W-:Y:S05]  /*7d60*/  BSYNC B1 ;  /* 0x0000000000017941 */ /* 0x000fea0003800000 */
.L_x_250:
        /* <DEDUP_REMOVED lines=12> */
.L_x_253:
[----:B------:R-:W-:Y:S05]  /*7e30*/  BSYNC B1 ;  /* 0x0000000000017941 */ /* 0x000fea0003800000 */
.L_x_252:
        /* <DEDUP_REMOVED lines=12> */
.L_x_255:
[----:B------:R-:W-:Y:S05]  /*7f00*/  BSYNC B1 ;  /* 0x0000000000017941 */ /* 0x000fea0003800000 */
.L_x_254:
        /* <DEDUP_REMOVED lines=11> */
.L_x_257:
[----:B------:R-:W-:Y:S05]  /*7fc0*/  BSYNC B1 ;  /* 0x0000000000017941 */ /* 0x000fea0003800000 */
.L_x_256:
        /* <DEDUP_REMOVED lines=13> */
.L_x_259:
[----:B------:R-:W-:Y:S05]  /*80a0*/  BSYNC B1 ;  /* 0x0000000000017941 */ /* 0x000fea0003800000 */
.L_x_258:
        /* <DEDUP_REMOVED lines=12> */
.L_x_261:
[----:B------:R-:W-:Y:S05]  /*8170*/  BSYNC B1 ;  /* 0x0000000000017941 */ /* 0x000fea0003800000 */
.L_x_260:
        /* <DEDUP_REMOVED lines=12> */
.L_x_263:
[----:B------:R-:W-:Y:S05]  /*8240*/  BSYNC B1 ;  /* 0x0000000000017941 */ /* 0x000fea0003800000 */
.L_x_262:
        /* <DEDUP_REMOVED lines=11> */
.L_x_265:
[----:B------:R-:W-:Y:S05]  /*8300*/  BSYNC B1 ;  /* 0x0000000000017941 */ /* 0x000fea0003800000 */
.L_x_264:
        /* <DEDUP_REMOVED lines=13> */
.L_x_267:
[----:B------:R-:W-:Y:S05]  /*83e0*/  BSYNC B1 ;  /* 0x0000000000017941 */ /* 0x000fea0003800000 */
.L_x_266:
        /* <DEDUP_REMOVED lines=12> */
.L_x_269:
[----:B------:R-:W-:Y:S05]  /*84b0*/  BSYNC B1 ;  /* 0x0000000000017941 */ /* 0x000fea0003800000 */
.L_x_268:
        /* <DEDUP_REMOVED lines=12> */
.L_x_271:
[----:B------:R-:W-:Y:S05]  /*8580*/  BSYNC B1 ;  /* 0x0000000000017941 */ /* 0x000fea0003800000 */
.L_x_270:
        /* <DEDUP_REMOVED lines=11> */
.L_x_273:
[----:B------:R-:W-:Y:S05]  /*8640*/  BSYNC B1 ;  /* 0x0000000000017941 */ /* 0x000fea0003800000 */
.L_x_272:
        /* <DEDUP_REMOVED lines=13> */
.L_x_275:
[----:B------:R-:W-:Y:S05]  /*8720*/  BSYNC B1 ;  /* 0x0000000000017941 */ /* 0x000fea0003800000 */
.L_x_274:
        /* <DEDUP_REMOVED lines=12> */
.L_x_277:
[----:B------:R-:W-:Y:S05]  /*87f0*/  BSYNC B1 ;  /* 0x0000000000017941 */ /* 0x000fea0003800000 */
.L_x_276:
        /* <DEDUP_REMOVED lines=12> */
.L_x_279:
[----:B------:R-:W-:Y:S05]  /*88c0*/  BSYNC B1 ;  /* 0x0000000000017941 */ /* 0x000fea0003800000 */
.L_x_278:
        /* <DEDUP_REMOVED lines=11> */
.L_x_281:
[----:B------:R-:W-:Y:S05]  /*8980*/  BSYNC B1 ;  /* 0x0000000000017941 */ /* 0x000fea0003800000 */
.L_x_280:
        /* <DEDUP_REMOVED lines=13> */
.L_x_283:
[----:B------:R-:W-:Y:S05]  /*8a60*/  BSYNC B1 ;  /* 0x0000000000017941 */ /* 0x000fea0003800000 */
.L_x_282:
        /* <DEDUP_REMOVED lines=12> */
.L_x_285:
[----:B------:R-:W-:Y:S05]  /*8b30*/  BSYNC B1 ;  /* 0x0000000000017941 */ /* 0x000fea0003800000 */
.L_x_284:
        /* <DEDUP_REMOVED lines=12> */
.L_x_287:
[----:B------:R-:W-:Y:S05]  /*8c00*/  BSYNC B1 ;  /* 0x0000000000017941 */ /* 0x000fea0003800000 */
.L_x_286:
        /* <DEDUP_REMOVED lines=11> */
.L_x_289:
[----:B------:R-:W-:Y:S05]  /*8cc0*/  BSYNC B1 ;  /* 0x0000000000017941 */ /* 0x000fea0003800000 */
.L_x_288:
        /* <DEDUP_REMOVED lines=13> */
.L_x_291:
[----:B------:R-:W-:Y:S05]  /*8da0*/  BSYNC B1 ;  /* 0x0000000000017941 */ /* 0x000fea0003800000 */
.L_x_290:
        /* <DEDUP_REMOVED lines=12> */
.L_x_293:
[----:B------:R-:W-:Y:S05]  /*8e70*/  BSYNC B1 ;  /* 0x0000000000017941 */ /* 0x000fea0003800000 */
.L_x_292:
        /* <DEDUP_REMOVED lines=12> */
.L_x_295:
[----:B------:R-:W-:Y:S05]  /*8f40*/  BSYNC B1 ;  /* 0x0000000000017941 */ /* 0x000fea0003800000 */
.L_x_294:
        /* <DEDUP_REMOVED lines=11> */
.L_x_297:
[----:B------:R-:W-:Y:S05]  /*9000*/  BSYNC B1 ;  /* 0x0000000000017941 */ /* 0x000fea0003800000 */
.L_x_296:
        /* <DEDUP_REMOVED lines=13> */
.L_x_299:
[----:B------:R-:W-:Y:S05]  /*90e0*/  BSYNC B1 ;  /* 0x0000000000017941 */ /* 0x000fea0003800000 */
.L_x_298:
        /* <DEDUP_REMOVED lines=12> */
.L_x_301:
[----:B------:R-:W-:Y:S05]  /*91b0*/  BSYNC B1 ;  /* 0x0000000000017941 */ /* 0x000fea0003800000 */
.L_x_300:
        /* <DEDUP_REMOVED lines=12> */
.L_x_303:
[----:B------:R-:W-:Y:S05]  /*9280*/  BSYNC B1 ;  /* 0x0000000000017941 */ /* 0x000fea0003800000 */
.L_x_302:
        /* <DEDUP_REMOVED lines=11> */
.L_x_305:
[----:B------:R-:W-:Y:S05]  /*9340*/  BSYNC B1 ;  /* 0x0000000000017941 */ /* 0x000fea0003800000 */
.L_x_304:
        /* <DEDUP_REMOVED lines=13> */
.L_x_307:
[----:B------:R-:W-:Y:S05]  /*9420*/  BSYNC B1 ;  /* 0x0000000000017941 */ /* 0x000fea0003800000 */
.L_x_306:
        /* <DEDUP_REMOVED lines=12> */
.L_x_309:
[----:B------:R-:W-:Y:S05]  /*94f0*/  BSYNC B1 ;  /* 0x0000000000017941 */ /* 0x000fea0003800000 */
.L_x_308:
        /* <DEDUP_REMOVED lines=12> */
.L_x_311:
[----:B------:R-:W-:Y:S05]  /*95c0*/  BSYNC B1 ;  /* 0x0000000000017941 */ /* 0x000fea0003800000 */
.L_x_310:
        /* <DEDUP_REMOVED lines=11> */
.L_x_313:
[----:B------:R-:W-:Y:S05]  /*9680*/  BSYNC B1 ;  /* 0x0000000000017941 */ /* 0x000fea0003800000 */
.L_x_312:
        /* <DEDUP_REMOVED lines=13> */
.L_x_315:
[----:B------:R-:W-:Y:S05]  /*9760*/  BSYNC B1 ;  /* 0x0000000000017941 */ /* 0x000fea0003800000 */
.L_x_314:
        /* <DEDUP_REMOVED lines=12> */
.L_x_317:
[----:B------:R-:W-:Y:S05]  /*9830*/  BSYNC B1 ;  /* 0x0000000000017941 */ /* 0x000fea0003800000 */
.L_x_316:
        /* <DEDUP_REMOVED lines=12> */
.L_x_319:
[----:B------:R-:W-:Y:S05]  /*9900*/  BSYNC B1 ;  /* 0x0000000000017941 */ /* 0x000fea0003800000 */
.L_x_318:
        /* <DEDUP_REMOVED lines=11> */
.L_x_321:
[----:B------:R-:W-:Y:S05]  /*99c0*/  BSYNC B1 ;  /* 0x0000000000017941 */ /* 0x000fea0003800000 */
.L_x_320:
        /* <DEDUP_REMOVED lines=13> */
.L_x_323:
[----:B------:R-:W-:Y:S05]  /*9aa0*/  BSYNC B1 ;  /* 0x0000000000017941 */ /* 0x000fea0003800000 */
.L_x_322:
        /* <DEDUP_REMOVED lines=12> */
.L_x_325:
[----:B------:R-:W-:Y:S05]  /*9b70*/  BSYNC B1 ;  /* 0x0000000000017941 */ /* 0x000fea0003800000 */
.L_x_324:
        /* <DEDUP_REMOVED lines=12> */
.L_x_327:
[----:B------:R-:W-:Y:S05]  /*9c40*/  BSYNC B1 ;  /* 0x0000000000017941 */ /* 0x000fea0003800000 */
.L_x_326:
        /* <DEDUP_REMOVED lines=11> */
.L_x_329:
[----:B------:R-:W-:Y:S05]  /*9d00*/  BSYNC B1 ;  /* 0x0000000000017941 */ /* 0x000fea0003800000 */
.L_x_328:
        /* <DEDUP_REMOVED lines=13> */
.L_x_331:
[----:B------:R-:W-:Y:S05]  /*9de0*/  BSYNC B1 ;  /* 0x0000000000017941 */ /* 0x000fea0003800000 */
.L_x_330:
        /* <DEDUP_REMOVED lines=12> */
.L_x_333:
[----:B------:R-:W-:Y:S05]  /*9eb0*/  BSYNC B1 ;  /* 0x0000000000017941 */ /* 0x000fea0003800000 */
.L_x_332:
        /* <DEDUP_REMOVED lines=12> */
.L_x_335:
[----:B------:R-:W-:Y:S05]  /*9f80*/  BSYNC B1 ;  /* 0x0000000000017941 */ /* 0x000fea0003800000 */
.L_x_334:
        /* <DEDUP_REMOVED lines=11> */
.L_x_337:
[----:B------:R-:W-:Y:S05]  /*a040*/  BSYNC B1 ;  /* 0x0000000000017941 */ /* 0x000fea0003800000 */
.L_x_336:
        /* <DEDUP_REMOVED lines=13> */
.L_x_339:
[----:B------:R-:W-:Y:S05]  /*a120*/  BSYNC B1 ;  /* 0x0000000000017941 */ /* 0x000fea0003800000 */
.L_x_338:
        /* <DEDUP_REMOVED lines=12> */
.L_x_341:
[----:B------:R-:W-:Y:S05]  /*a1f0*/  BSYNC B1 ;  /* 0x0000000000017941 */ /* 0x000fea0003800000 */
.L_x_340:
        /* <DEDUP_REMOVED lines=12> */
.L_x_343:
[----:B------:R-:W-:Y:S05]  /*a2c0*/  BSYNC B1 ;  /* 0x0000000000017941 */ /* 0x000fea0003800000 */
.L_x_342:
        /* <DEDUP_REMOVED lines=11> */
.L_x_345:
[----:B------:R-:W-:Y:S05]  /*a380*/  BSYNC B1 ;  /* 0x0000000000017941 */ /* 0x000fea0003800000 */
.L_x_344:
        /* <DEDUP_REMOVED lines=13> */
.L_x_347:
[----:B------:R-:W-:Y:S05]  /*a460*/  BSYNC B1 ;  /* 0x0000000000017941 */ /* 0x000fea0003800000 */
.L_x_346:
        /* <DEDUP_REMOVED lines=12> */
.L_x_349:
[----:B------:R-:W-:Y:S05]  /*a530*/  BSYNC B1 ;  /* 0x0000000000017941 */ /* 0x000fea0003800000 */
.L_x_348:
        /* <DEDUP_REMOVED lines=12> */
.L_x_351:
[----:B------:R-:W-:Y:S05]  /*a600*/  BSYNC B1 ;  /* 0x0000000000017941 */ /* 0x000fea0003800000 */
.L_x_350:
        /* <DEDUP_REMOVED lines=11> */
.L_x_353:
[----:B------:R-:W-:Y:S05]  /*a6c0*/  BSYNC B1 ;  /* 0x0000000000017941 */ /* 0x000fea0003800000 */
.L_x_352:
        /* <DEDUP_REMOVED lines=13> */
.L_x_355:
[----:B------:R-:W-:Y:S05]  /*a7a0*/  BSYNC B1 ;  /* 0x0000000000017941 */ /* 0x000fea0003800000 */
.L_x_354:
        /* <DEDUP_REMOVED lines=12> */
.L_x_357:
[----:B------:R-:W-:Y:S05]  /*a870*/  BSYNC B1 ;  /* 0x0000000000017941 */ /* 0x000fea0003800000 */
.L_x_356:
        /* <DEDUP_REMOVED lines=12> */
.L_x_359:
[----:B------:R-:W-:Y:S05]  /*a940*/  BSYNC B1 ;  /* 0x0000000000017941 */ /* 0x000fea0003800000 */
.L_x_358:
        /* <DEDUP_REMOVED lines=11> */
.L_x_361:
[----:B------:R-:W-:Y:S05]  /*aa00*/  BSYNC B1 ;  /* 0x0000000000017941 */ /* 0x000fea0003800000 */
.L_x_360:
        /* <DEDUP_REMOVED lines=13> */
.L_x_363:
[----:B------:R-:W-:Y:S05]  /*aae0*/  BSYNC B1 ;  /* 0x0000000000017941 */ /* 0x000fea0003800000 */
.L_x_362:
        /* <DEDUP_REMOVED lines=12> */
.L_x_365:
[----:B------:R-:W-:Y:S05]  /*abb0*/  BSYNC B1 ;  /* 0x0000000000017941 */ /* 0x000fea0003800000 */
.L_x_364:
        /* <DEDUP_REMOVED lines=12> */
.L_x_367:
[----:B------:R-:W-:Y:S05]  /*ac80*/  BSYNC B1 ;  /* 0x0000000000017941 */ /* 0x000fea0003800000 */
.L_x_366:
        /* <DEDUP_REMOVED lines=11> */
.L_x_369:
[----:B------:R-:W-:Y:S05]  /*ad40*/  BSYNC B1 ;  /* 0x0000000000017941 */ /* 0x000fea0003800000 */
.L_x_368:
        /* <DEDUP_REMOVED lines=13> */
.L_x_371:
[----:B------:R-:W-:Y:S05]  /*ae20*/  BSYNC B1 ;  /* 0x0000000000017941 */ /* 0x000fea0003800000 */
.L_x_370:
        /* <DEDUP_REMOVED lines=12> */
.L_x_373:
[----:B------:R-:W-:Y:S05]  /*aef0*/  BSYNC B1 ;  /* 0x0000000000017941 */ /* 0x000fea0003800000 */
.L_x_372:
        /* <DEDUP_REMOVED lines=12> */
.L_x_375:
[----:B------:R-:W-:Y:S05]  /*afc0*/  BSYNC B1 ;  /* 0x0000000000017941 */ /* 0x000fea0003800000 */
.L_x_374:
        /* <DEDUP_REMOVED lines=11> */
.L_x_377:
[----:B------:R-:W-:Y:S05]  /*b080*/  BSYNC B1 ;  /* 0x0000000000017941 */ /* 0x000fea0003800000 */
.L_x_376:
        /* <DEDUP_REMOVED lines=13> */
.L_x_379:
[----:B------:R-:W-:Y:S05]  /*b160*/  BSYNC B1 ;  /* 0x0000000000017941 */ /* 0x000fea0003800000 */
.L_x_378:
        /* <DEDUP_REMOVED lines=12> */
.L_x_381:
[----:B------:R-:W-:Y:S05]  /*b230*/  BSYNC B1 ;  /* 0x0000000000017941 */ /* 0x000fea0003800000 */
.L_x_380:
        /* <DEDUP_REMOVED lines=12> */
.L_x_383:
[----:B------:R-:W-:Y:S05]  /*b300*/  BSYNC B1 ;  /* 0x0000000000017941 */ /* 0x000fea0003800000 */
.L_x_382:
        /* <DEDUP_REMOVED lines=11> */
.L_x_385:
[----:B------:R-:W-:Y:S05]  /*b3c0*/  BSYNC B1 ;  /* 0x0000000000017941 */ /* 0x000fea0003800000 */
.L_x_384:
        /* <DEDUP_REMOVED lines=13> */
.L_x_387:
[----:B------:R-:W-:Y:S05]  /*b4a0*/  BSYNC B1 ;  /* 0x0000000000017941 */ /* 0x000fea0003800000 */
.L_x_386:
        /* <DEDUP_REMOVED lines=12> */
.L_x_389:
[----:B------:R-:W-:Y:S05]  /*b570*/  BSYNC B1 ;  /* 0x0000000000017941 */ /* 0x000fea0003800000 */
.L_x_388:
        /* <DEDUP_REMOVED lines=12> */
.L_x_391:
[----:B------:R-:W-:Y:S05]  /*b640*/  BSYNC B1 ;  /* 0x0000000000017941 */ /* 0x000fea0003800000 */
.L_x_390:
        /* <DEDUP_REMOVED lines=11> */
.L_x_393:
[----:B------:R-:W-:Y:S05]  /*b700*/  BSYNC B1 ;  /* 0x0000000000017941 */ /* 0x000fea0003800000 */
.L_x_392:
        /* <DEDUP_REMOVED lines=13> */
.L_x_395:
[----:B------:R-:W-:Y:S05]  /*b7e0*/  BSYNC B1 ;  /* 0x0000000000017941 */ /* 0x000fea0003800000 */
.L_x_394:
        /* <DEDUP_REMOVED lines=12> */
.L_x_397:
[----:B------:R-:W-:Y:S05]  /*b8b0*/  BSYNC B1 ;  /* 0x0000000000017941 */ /* 0x000fea0003800000 */
.L_x_396:
        /* <DEDUP_REMOVED lines=12> */
.L_x_399:
[----:B------:R-:W-:Y:S05]  /*b980*/  BSYNC B1 ;  /* 0x0000000000017941 */ /* 0x000fea0003800000 */
.L_x_398:
        /* <DEDUP_REMOVED lines=11> */
.L_x_401:
[----:B------:R-:W-:Y:S05]  /*ba40*/  BSYNC B1 ;  /* 0x0000000000017941 */ /* 0x000fea0003800000 */
.L_x_400:
        /* <DEDUP_REMOVED lines=13> */
.L_x_403:
[----:B------:R-:W-:Y:S05]  /*bb20*/  BSYNC B1 ;  /* 0x0000000000017941 */ /* 0x000fea0003800000 */
.L_x_402:
        /* <DEDUP_REMOVED lines=13> */
.L_x_405:
[----:B------:R-:W-:Y:S05]  /*bc00*/  BSYNC B1 ;  /* 0x0000000000017941 */ /* 0x000fea0003800000 */
.L_x_404:
[----:B-1---5:R-:W-:Y:S01]  /*bc10*/  SHF.L.U32 R5, R226, 0x10, RZ ;  /* 0x00000010e2057819 */ /* 0x022fe200000006ff */
[----:B------:R-:W-:Y:S01]  /*bc20*/  BSSY B1, `(.L_x_406) ;  /* 0x0000008000017945 */ /* 0x000fe20003800000 */
[----:B------:R-:W-:-:S03]  /*bc30*/  ISETP.GT.AND P1, PT, R3, 0x8, P1 ;  /* 0x000000080300780c */ /* 0x000fc60000f24270 */
[----:B------:R-:W-:-:S04]  /*bc40*/  FMUL R4, R5, R216 ;  /* 0x000000d805047220 */ /* 0x000fc80000400000 */
[----:B------:R-:W-:-:S05]  /*bc50*/  FFMA R4, R117, R217, R4 ;  /* 0x000000d975047223 */ /* 0x000fca0000000004 */
[----:B------:R-:W-:-:S05]  /*bc60*/  F2FP.BF16.F32.PACK_AB R4, RZ, R4 ;  /* 0x00000004ff04723e */ /* 0x000fca00000010ff */
[----:B------:R1:W-:Y:S01]  /*bc70*/  @P3 STG.E.U16 desc[UR36][R222.64+0x2f2], R4 ;  /* 0x0002f204de003986 */ /* 0x0003e2000c101524 */
[----:B------:R-:W-:Y:S05]  /*bc80*/  @!P1 BRA `(.L_x_407) ;  /* 0x0000000000049947 */ /* 0x000fea0003800000 */
[----:B------:R0:W5:Y:S02]  /*bc90*/  LDG.E.LTC128B.U16 R226, desc[UR36][R10.64+0x2f0] ;  /* 0x0002f0240ae27981 */ /* 0x000164000c1e1520 */
.L_x_407:
[----:B------:R-:W-:Y:S05]  /*bca0*/  BSYNC B1 ;  /* 0x0000000000017941 */ /* 0x000fea0003800000 */
.L_x_406:
[----:B-----5:R-:W-:Y:S01]  /*bcb0*/  IMAD.U32 R5, R226, 0x10000, RZ ;  /* 0x00010000e2057824 */ /* 0x020fe200078e00ff */
[----:B------:R-:W-:Y:S01]  /*bcc0*/  ISETP.GT.AND P0, PT, R3, 0x8, P0 ;  /* 0x000000080300780c */ /* 0x000fe20000704270 */
[----:B-1----:R-:W-:Y:S01]  /*bcd0*/  @P1 IMAD.MOV.U32 R4, RZ, RZ, R8 ;  /* 0x000000ffff041224 */ /* 0x002fe200078e0008 */
        /* <DEDUP_REMOVED lines=9> */
.L_x_409:
[----:B------:R-:W-:Y:S05]  /*bd70*/  BSYNC B1 ;  /* 0x0000000000017941 */ /* 0x000fea0003800000 */
.L_x_408:
[----:B------:R-:W-:Y:S05]  /*bd80*/  @!P0 BRA `(.L_x_410) ;  /* 0x0000004c00888947 */ /* 0x000fea0003800000 */
[----:B-----5:R-:W-:-:S04]  /*bd90*/  IMAD.U32 R3, R226, 0x10000, RZ ;  /* 0x00010000e2037824 */ /* 0x020fc800078e00ff */
[----:B-1----:R-:W-:-:S04]  /*bda0*/  FMUL R4, R3, R216 ;  /* 0x000000d803047220 */ /* 0x002fc80000400000 */
[----:B------:R-:W-:-:S05]  /*bdb0*/  FFMA R4, R119, R217, R4 ;  /* 0x000000d977047223 */ /* 0x000fca0000000004 */
[----:B------:R-:W-:-:S05]  /*bdc0*/  F2FP.BF16.F32.PACK_AB R4, RZ, R4 ;  /* 0x00000004ff04723e */ /* 0x000fca00000010ff */
[----:B------:R1:W-:Y:S01]  /*bdd0*/  STG.E.U16 desc[UR36][R8.64+0x2f2], R4 ;  /* 0x0002f20408007986 */ /* 0x0003e2000c101524 */
[----:B------:R-:W-:Y:S05]  /*bde0*/  BRA `(.L_x_410) ;  /* 0x0000004c00707947 */ /* 0x000fea0003800000 */
.L_x_29:
[----:B------:R-:W-:Y:S01]  /*bdf0*/  ULDC.64 UR4, c[0x0][0x5c0] ;  /* 0x0001700000047ab9 */ /* 0x000fe20000000a00 */
[----:B------:R-:W-:Y:S01]  /*be00*/  ISETP.GT.AND P3, PT, R4, 0x1, PT ;  /* 0x000000010400780c */ /* 0x000fe20003f64270 */
[-C--:B------:R-:W-:Y:S01]  /*be10*/  FMUL R6, R120, R217.reuse ;  /* 0x000000d978067220 */ /* 0x080fe20000400000 */
[----:B------:R-:W-:Y:S01]  /*be20*/  LEA R10, P2, R20, UR4, 0x1 ;  /* 0x00000004140a7c11 */ /* 0x000fe2000f8408ff */
[-C--:B------:R-:W-:Y:S01]  /*be30*/  FMUL R5, R121, R217.reuse ;  /* 0x000000d979057220 */ /* 0x080fe20000400000 */
[----:B------:R-:W-:Y:S01]  /*be40*/  SHF.L.U64.HI R9, R8, 0x4, R9 ;  /* 0x0000000408097819 */ /* 0x000fe20000010209 */
[-C--:B------:R-:W-:Y:S01]  /*be50*/  FMUL R122, R122, R217.reuse ;  /* 0x000000d97a7a7220 */ /* 0x080fe20000400000 */
[----:B------:R-:W-:Y:S01]  /*be60*/  LEA.HI.X R11, R20, UR5, R221, 0x1, P2 ;  /* 0x00000005140b7c11 */ /* 0x000fe200090f0cdd */
[-C--:B------:R-:W-:Y:S01]  /*be70*/  FMUL R123, R123, R217.reuse ;  /* 0x000000d97b7b7220 */ /* 0x080fe20000400000 */
[----:B------:R-:W-:Y:S01]  /*be80*/  ISETP.GT.AND P2, PT, R3, RZ, P3 ;  /* 0x000000ff0300720c */ /* 0x000fe20001f44270 */
[-C--:B------:R-:W-:Y:S01]  /*be90*/  FMUL R124, R124, R217.reuse ;  /* 0x000000d97c7c7220 */ /* 0x080fe20000400000 */
[----:B------:R-:W-:Y:S01]  /*bea0*/  F2FP.BF16.F32.PACK_AB R6, RZ, R6 ;  /* 0x00000006ff06723e */ /* 0x000fe200000010ff */
[----:B------:R-:W-:Y:S01]  /*beb0*/  FMUL R125, R125, R217 ;  /* 0x000000d97d7d7220 */ /* 0x000fe20000400000 */
[----:B------:R-:W-:Y:S01]  /*bec0*/  F2FP.BF16.F32.PACK_AB R5, RZ, R5 ;  /* 0x00000005ff05723e */ /* 0x000fe200000010ff */
[-C--:B------:R-:W-:Y:S01]  /*bed0*/  FMUL R126, R126, R217.reuse ;  /* 0x000000d97e7e7220 */ /* 0x080fe20000400000 */
[C---:B------:R-:W-:Y:S01]  /*bee0*/  ISETP.GT.AND P3, PT, R3.reuse, 0x8, P3 ;  /* 0x000000080300780c */ /* 0x040fe20001f64270 */
[----:B------:R0:W-:Y:S01]  /*bef0*/  @P0 STG.E.U16 desc[UR36][R10.64], R6 ;  /* 0x000000060a000986 */ /* 0x0001e2000c101524 */
[----:B------:R-:W-:Y:S01]  /*bf00*/  ISETP.GT.AND P1, PT, R3, 0x8, P1 ;  /* 0x000000080300780c */ /* 0x000fe20000f24270 */
[-C--:B------:R-:W-:Y:S01]  /*bf10*/  FMUL R127, R127, R217.reuse ;  /* 0x000000d97f7f7220 */ /* 0x080fe20000400000 */
[----:B------:R-:W-:Y:S01]  /*bf20*/  LEA R8, P4, R8, R10, 0x4 ;  /* 0x0000000a08087211 */ /* 0x000fe200078820ff */
[-C--:B------:R-:W-:Y:S01]  /*bf30*/  FMUL R128, R128, R217.reuse ;  /* 0x000000d980807220 */ /* 0x080fe20000400000 */
[----:B------:R-:W-:Y:S01]  /*bf40*/  ISETP.GT.AND P0, PT, R4, 0x9, PT ;  /* 0x000000090400780c */ /* 0x000fe20003f04270 */
[--C-:B------:R-:W-:Y:S01]  /*bf50*/  @P2 IMAD.MOV.U32 R7, RZ, RZ, R11.reuse ;  /* 0x000000ffff072224 */ /* 0x100fe200078e000b */
[----:B------:R-:W-:Y:S01]  /*bf60*/  F2FP.BF16.F32.PACK_AB R122, RZ, R122 ;  /* 0x0000007aff7a723e */ /* 0x000fe200000010ff */
[----:B------:R-:W-:Y:S01]  /*bf70*/  IMAD.X R9, R9, 0x1, R11, P4 ;  /* 0x0000000109097824 */ /* 0x000fe200020e060b */
[----:B------:R-:W-:Y:S01]  /*bf80*/  ISETP.GT.AND P4, PT, R3, RZ, P0 ;  /* 0x000000ff0300720c */ /* 0x000fe20000784270 */
[----:B------:R-:W-:Y:S01]  /*bf90*/  FMUL R129, R129, R217 ;  /* 0x000000d981817220 */ /* 0x000fe20000400000 */
[----:B------:R-:W-:Y:S01]  /*bfa0*/  F2FP.BF16.F32.PACK_AB R123, RZ, R123 ;  /* 0x0000007bff7b723e */ /* 0x000fe200000010ff */
[-C--:B------:R-:W-:Y:S01]  /*bfb0*/  FMUL R130, R130, R217.reuse ;  /* 0x000000d982827220 */ /* 0x080fe20000400000 */
[----:B0-----:R-:W-:Y:S01]  /*bfc0*/  @P2 MOV R6, R10 ;  /* 0x0000000a00062202 */ /* 0x001fe20000000f00 */
[-C--:B------:R-:W-:Y:S01]  /*bfd0*/  FMUL R131, R131, R217.reuse ;  /* 0x000000d983837220 */ /* 0x080fe20000400000 */
[----:B------:R-:W-:Y:S01]  /*bfe0*/  F2FP.BF16.F32.PACK_AB R124, RZ, R124 ;  /* 0x0000007cff7c723e */ /* 0x000fe200000010ff */
[----:B------:R-:W-:Y:S01]  /*bff0*/  FMUL R132, R132, R217 ;  /* 0x000000d984847220 */ /* 0x000fe20000400000 */
[----:B------:R-:W-:Y:S01]  /*c000*/  F2FP.BF16.F32.PACK_AB R125, RZ, R125 ;  /* 0x0000007dff7d723e */ /* 0x000fe200000010ff */
[----:B------:R0:W-:Y:S01]  /*c010*/  @P2 STG.E.U16 desc[UR36][R6.64+0x2], R5 ;  /* 0x0000020506002986 */ /* 0x0001e2000c101524 */
[----:B------:R-:W-:Y:S01]  /*c020*/  ISETP.GT.AND P2, PT, R4, 0x8, PT ;  /* 0x000000080400780c */ /* 0x000fe20003f44270 */
[-C--:B------:R-:W-:Y:S01]  /*c030*/  FMUL R133, R133, R217.reuse ;  /* 0x000000d985857220 */ /* 0x080fe20000400000 */
[----:B------:R-:W-:Y:S01]  /*c040*/  F2FP.BF16.F32.PACK_AB R126, RZ, R126 ;  /* 0x0000007eff7e723e */ /* 0x000fe200000010ff */
[----:B------:R-:W-:Y:S01]  /*c050*/  @P1 STG.E.U16 desc[UR36][R8.64], R122 ;  /* 0x0000007a08001986 */ /* 0x000fe2000c101524 */
[C---:B------:R-:W-:Y:S01]  /*c060*/  ISETP.GT.AND P5, PT, R3.reuse, RZ, P2 ;  /* 0x000000ff0300720c */ /* 0x040fe200017a4270 */
[-C--:B------:R-:W-:Y:S01]  /*c070*/  FMUL R134, R134, R217.reuse ;  /* 0x000000d986867220 */ /* 0x080fe20000400000 */
[----:B------:R-:W-:Y:S01]  /*c080*/  ISETP.GT.AND P2, PT, R3, 0x8, P2 ;  /* 0x000000080300780c */ /* 0x000fe20001744270 */
[-C--:B------:R-:W-:Y:S01]  /*c090*/  FMUL R135, R135, R217.reuse ;  /* 0x000000d987877220 */ /* 0x080fe20000400000 */
[----:B------:R-:W-:Y:S01]  /*c0a0*/  ISETP.GT.AND P1, PT, R4, 0x10, PT ;  /* 0x000000100400780c */ /* 0x000fe20003f24270 */
[----:B------:R-:W-:Y:S01]  /*c0b0*/  FMUL R136, R136, R217 ;  /* 0x000000d988887220 */ /* 0x000fe20000400000 */
[----:B------:R-:W-:Y:S01]  /*c0c0*/  F2FP.BF16.F32.PACK_AB R127, RZ, R127 ;  /* 0x0000007fff7f723e */ /* 0x000fe200000010ff */
[----:B0-----:R-:W-:Y:S01]  /*c0d0*/  @P3 IMAD.MOV.U32 R6, RZ, RZ, R8 ;  /* 0x000000ffff063224 */ /* 0x001fe200078e0008 */
[----:B------:R-:W-:Y:S01]  /*c0e0*/  F2FP.BF16.F32.PACK_AB R128, RZ, R128 ;  /* 0x00000080ff80723e */ /* 0x000fe200000010ff */
[----:B------:R-:W-:Y:S01]  /*c0f0*/  @P3 IMAD.MOV.U32 R7, RZ, RZ, R9 ;  /* 0x000000ffff073224 */ /* 0x000fe200078e0009 */
[----:B------:R-:W-:Y:S01]  /*c100*/  F2FP.BF16.F32.PACK_AB R129, RZ, R129 ;  /* 0x00000081ff81723e */ /* 0x000fe200000010ff */
[-C--:B------:R-:W-:Y:S01]  /*c110*/  FMUL R137, R137, R217.reuse ;  /* 0x000000d989897220 */ /* 0x080fe20000400000 */
[----:B------:R-:W-:Y:S01]  /*c120*/  F2FP.BF16.F32.PACK_AB R130, RZ, R130 ;  /* 0x00000082ff82723e */ /* 0x000fe200000010ff */
[-C--:B------:R-:W-:Y:S01]  /*c130*/  FMUL R138, R138, R217.reuse ;  /* 0x000000d98a8a7220 */ /* 0x080fe20000400000 */
[----:B------:R0:W-:Y:S01]  /*c140*/  @P3 STG.E.U16 desc[UR36][R6.64+0x2], R123 ;  /* 0x0000027b06003986 */ /* 0x0001e2000c101524 */
[----:B------:R-:W-:Y:S01]  /*c150*/  ISETP.GT.AND P3, PT, R3, 0x8, P0 ;  /* 0x000000080300780c */ /* 0x000fe20000764270 */
[-C--:B------:R-:W-:Y:S01]  /*c160*/  FMUL R139, R139, R217.reuse ;  /* 0x000000d98b8b7220 */ /* 0x080fe20000400000 */
[----:B------:R-:W-:Y:S01]  /*c170*/  ISETP.GT.AND P0, PT, R4, 0x11, PT ;  /* 0x000000110400780c */ /* 0x000fe20003f04270 */
[----:B------:R-:W-:Y:S01]  /*c180*/  FMUL R140, R140, R217 ;  /* 0x000000d98c8c7220 */ /* 0x000fe20000400000 */
[----:B------:R-:W-:Y:S01]  /*c190*/  F2FP.BF16.F32.PACK_AB R131, RZ, R131 ;  /* 0x00000083ff83723e */ /* 0x000fe200000010ff */
[-C--:B------:R-:W-:Y:S01]  /*c1a0*/  FMUL R141, R141, R217.reuse ;  /* 0x000000d98d8d7220 */ /* 0x080fe20000400000 */
[----:B------:R-:W-:Y:S01]  /*c1b0*/  F2FP.BF16.F32.PACK_AB R132, RZ, R132 ;  /* 0x00000084ff84723e */ /* 0x000fe200000010ff */
[----:B------:R-:W-:Y:S01]  /*c1c0*/  FMUL R142, R142, R217 ;  /* 0x000000d98e8e7220 */ /* 0x000fe20000400000 */
[----:B------:R-:W-:Y:S01]  /*c1d0*/  F2FP.BF16.F32.PACK_AB R133, RZ, R133 ;  /* 0x00000085ff85723e */ /* 0x000fe200000010ff */
[-C--:B------:R-:W-:Y:S01]  /*c1e0*/  FMUL R143, R143, R217.reuse ;  /* 0x000000d98f8f7220 */ /* 0x080fe20000400000 */
[----:B------:R-:W-:Y:S01]  /*c1f0*/  F2FP.BF16.F32.PACK_AB R134, RZ, R134 ;  /* 0x00000086ff86723e */ /* 0x000fe200000010ff */
[--C-:B0-----:R-:W-:Y:S01]  /*c200*/  @P5 IMAD.MOV.U32 R7, RZ, RZ, R11.reuse ;  /* 0x000000ffff075224 */ /* 0x101fe200078e000b */
[----:B------:R-:W-:Y:S01]  /*c210*/  @P5 MOV R6, R10 ;  /* 0x0000000a00065202 */ /* 0x000fe20000000f00 */
[----:B------:R-:W-:Y:S01]  /*c220*/  FMUL R144, R144, R217 ;  /* 0x000000d990907220 */ /* 0x000fe20000400000 */
[----:B------:R-:W-:Y:S01]  /*c230*/  F2FP.BF16.F32.PACK_AB R135, RZ, R135 ;  /* 0x00000087ff87723e */ /* 0x000fe200000010ff */
[-C--:B------:R-:W-:Y:S01]  /*c240*/  FMUL R145, R145, R217.reuse ;  /* 0x000000d991917220 */ /* 0x080fe20000400000 */
[----:B------:R-:W-:Y:S01]  /*c250*/  F2FP.BF16.F32.PACK_AB R136, RZ, R136 ;  /* 0x00000088ff88723e */ /* 0x000fe200000010ff */
[----:B------:R0:W-:Y:S01]  /*c260*/  @P5 STG.E.U16 desc[UR36][R6.64+0x10], R124 ;  /* 0x0000107c06005986 */ /* 0x0001e2000c101524 */
[C---:B------:R-:W-:Y:S01]  /*c270*/  ISETP.GT.AND P5, PT, R3.reuse, RZ, P1 ;  /* 0x000000ff0300720c */ /* 0x040fe20000fa4270 */
[-C--:B------:R-:W-:Y:S01]  /*c280*/  FMUL R146, R146, R217.reuse ;  /* 0x000000d992927220 */ /* 0x080fe20000400000 */
[----:B------:R-:W-:Y:S01]  /*c290*/  ISETP.GT.AND P1, PT, R3, 0x8, P1 ;  /* 0x000000080300780c */ /* 0x000fe20000f24270 */
[----:B------:R-:W-:Y:S01]  /*c2a0*/  FMUL R147, R147, R217 ;  /* 0x000000d993937220 */ /* 0x000fe20000400000 */
[----:B------:R-:W-:Y:S01]  /*c2b0*/  F2FP.BF16.F32.PACK_AB R137, RZ, R137 ;  /* 0x00000089ff89723e */ /* 0x000fe200000010ff */
[-C--:B------:R-:W-:Y:S01]  /*c2c0*/  FMUL R148, R148, R217.reuse ;  /* 0x000000d994947220 */ /* 0x080fe20000400000 */
[----:B------:R-:W-:Y:S01]  /*c2d0*/  F2FP.BF16.F32.PACK_AB R138, RZ, R138 ;  /* 0x0000008aff8a723e */ /* 0x000fe200000010ff */
[----:B------:R-:W-:Y:S01]  /*c2e0*/  FMUL R149, R149, R217 ;  /* 0x000000d995957220 */ /* 0x000fe20000400000 */
[----:B------:R-:W-:Y:S01]  /*c2f0*/  F2FP.BF16.F32.PACK_AB R139, RZ, R139 ;  /* 0x0000008bff8b723e */ /* 0x000fe200000010ff */
[----:B------:R-:W-:Y:S01]  /*c300*/  FMUL R150, R150, R217 ;  /* 0x000000d996967220 */ /* 0x000fe20000400000 */
[----:B------:R-:W-:Y:S01]  /*c310*/  F2FP.BF16.F32.PACK_AB R140, RZ, R140 ;  /* 0x0000008cff8c723e */ /* 0x000fe200000010ff */
[----:B0-----:R-:W-:Y:S01]  /*c320*/  @P4 IMAD.MOV.U32 R6, RZ, RZ, R10 ;  /* 0x000000ffff064224 */ /* 0x001fe200078e000a */
[----:B------:R-:W-:Y:S01]  /*c330*/  F2FP.BF16.F32.PACK_AB R141, RZ, R141 ;  /* 0x0000008dff8d723e */ /* 0x000fe200000010ff */
[----:B------:R-:W-:Y:S01]  /*c340*/  @P4 IMAD.MOV.U32 R7, RZ, RZ, R11 ;  /* 0x000000ffff074224 */ /* 0x000fe200078e000b */
[----:B------:R-:W-:Y:S01]  /*c350*/  F2FP.BF16.F32.PACK_AB R142, RZ, R142 ;  /* 0x0000008eff8e723e */ /* 0x000fe200000010ff */
[----:B------:R-:W-:Y:S01]  /*c360*/  FMUL R151, R151, R217 ;  /* 0x000000d997977220 */ /* 0x000fe20000400000 */
[----:B------:R-:W-:Y:S01]  /*c370*/  F2FP.BF16.F32.PACK_AB R143, RZ, R143 ;  /* 0x0000008fff8f723e */ /* 0x000fe200000010ff */
[-C--:B------:R-:W-:Y:S01]  /*c380*/  FMUL R152, R152, R217.reuse ;  /* 0x000000d998987220 */ /* 0x080fe20000400000 */
[----:B------:R0:W-:Y:S01]  /*c390*/  @P4 STG.E.U16 desc[UR36][R6.64+0x12], R125 ;  /* 0x0000127d06004986 */ /* 0x0001e2000c101524 */
[----:B------:R-:W-:Y:S01]  /*c3a0*/  ISETP.GT.AND P4, PT, R3, RZ, P0 ;  /* 0x000000ff0300720c */ /* 0x000fe20000784270 */
[-C--:B------:R-:W-:Y:S01]  /*c3b0*/  FMUL R153, R153, R217.reuse ;  /* 0x000000d999997220 */ /* 0x080fe20000400000 */
[----:B------:R-:W-:Y:S01]  /*c3c0*/  F2FP.BF16.F32.PACK_AB R144, RZ, R144 ;  /* 0x00000090ff90723e */ /* 0x000fe200000010ff */
        /* <DEDUP_REMOVED lines=47> */
[--C-:B------:R-:W-:Y:S01]  /*c6c0*/  @P5 IMAD.MOV.U32 R7, RZ, RZ, R11.reuse ;  /* 0x000000ffff075224 */ /* 0x100fe200078e000b */
        /* <DEDUP_REMOVED lines=16> */
[----:B0-----:R-:W-:Y:S01]  /*c7d0*/  @P4 IMAD.MOV.U32 R7, RZ, RZ, R11 ;  /* 0x000000ffff074224 */ /* 0x001fe200078e000b */
[----:B------:R-:W-:Y:S01]  /*c7e0*/  @P4 MOV R6, R10 ;  /* 0x0000000a00064202 */ /* 0x000fe20000000f00 */
[----:B------:R-:W-:Y:S01]  /*c7f0*/  FMUL R179, R179, R217 ;  /* 0x000000d9b3b37220 */ /* 0x000fe20000400000 */
[----:B------:R-:W-:Y:S01]  /*c800*/  F2FP.BF16.F32.PACK_AB R171, RZ, R171 ;  /* 0x000000abffab723e */ /* 0x000fe200000010ff */
[-C--:B------:R-:W-:Y:S01]  /*c810*/  FMUL R180, R180, R217.reuse ;  /* 0x000000d9b4b47220 */ /* 0x080fe20000400000 */
[----:B------:R-:W-:Y:S01]  /*c820*/  F2FP.BF16.F32.PACK_AB R172, RZ, R172 ;  /* 0x000000acffac723e */ /* 0x000fe200000010ff */
[----:B------:R0:W-:Y:S01]  /*c830*/  @P4 STG.E.U16 desc[UR36][R6.64+0x22], R129 ;  /* 0x0000228106004986 */ /* 0x0001e2000c101524 */
[----:B------:R-:W-:Y:S01]  /*c840*/  ISETP.GT.AND P4, PT, R3, RZ, P0 ;  /* 0x000000ff0300720c */ /* 0x000fe20000784270 */
        /* <DEDUP_REMOVED lines=10> */
[--C-:B0-----:R-:W-:Y:S01]  /*c8f0*/  @P1 IMAD.MOV.U32 R6, RZ, RZ, R8.reuse ;  /* 0x000000ffff061224 */ /* 0x101fe200078e0008 */
        /* <DEDUP_REMOVED lines=100> */
[----:B------:R-:W-:Y:S01]  /*cf40*/  ISETP.GT.AND P3, PT, R3, 0x8, P0 ;  /* 0x000000080300780c */ /* 0x000fe20000764270 */
[-C--:B------:R-:W-:Y:S01]  /*cf50*/  FMUL R31, R31, R217.reuse ;  /* 0x000000d91f1f7220 */ /* 0x080fe20000400000 */
[----:B------:R-:W-:Y:S01]  /*cf60*/  ISETP.GT.AND P0, PT, R4, 0x29, PT ;  /* 0x000000290400780c */ /* 0x000fe20003f04270 */
        /* <DEDUP_REMOVED lines=9> */
[----:B------:R-:W-:Y:S01]  /*d000*/  @P5 MOV R7, R11 ;  /* 0x0000000b00075202 */ /* 0x000fe20000000f00 */
[-C--:B------:R-:W-:Y:S01]  /*d010*/  FMUL R36, R36, R217.reuse ;  /* 0x000000d924247220 */ /* 0x080fe20000400000 */
[----:B------:R-:W-:Y:S01]  /*d020*/  F2FP.BF16.F32.PACK_AB R28, RZ, R28 ;  /* 0x0000001cff1c723e */ /* 0x000fe200000010ff */
[----:B------:R-:W-:Y:S01]  /*d030*/  FMUL R37, R37, R217 ;  /* 0x000000d925257220 */ /* 0x000fe20000400000 */
[----:B------:R-:W-:Y:S01]  /*d040*/  F2FP.BF16.F32.PACK_AB R29, RZ, R29 ;  /* 0x0000001dff1d723e */ /* 0x000fe200000010ff */
        /* <DEDUP_REMOVED lines=51> */
[----:B------:R-:W-:Y:S01]  /*d380*/  @P3 MOV R6, R8 ;  /* 0x0000000800063202 */ /* 0x000fe20000000f00 */
[-C--:B------:R-:W-:Y:S01]  /*d390*/  FMUL R57, R57, R217.reuse ;  /* 0x000000d939397220 */ /* 0x080fe20000400000 */
[----:B------:R-:W-:Y:S01]  /*d3a0*/  F2FP.BF16.F32.PACK_AB R50, RZ, R50 ;  /* 0x00000032ff32723e */ /* 0x000fe200000010ff */
[----:B------:R-:W-:Y:S01]  /*d3b0*/  FMUL R58, R58, R217 ;  /* 0x000000d93a3a7220 */ /* 0x000fe20000400000 */
[----:B------:R-:W-:Y:S01]  /*d3c0*/  F2FP.BF16.F32.PACK_AB R51, RZ, R51 ;  /* 0x00000033ff33723e */ /* 0x000fe200000010ff */
        /* <DEDUP_REMOVED lines=164> */
[----:B------:R-:W-:-:S02]  /*de10*/  F2FP.BF16.F32.PACK_AB R114, RZ, R114 ;  /* 0x00000072ff72723e */ /* 0x000fc400000010ff */
[----:B------:R-:W-:Y:S02]  /*de20*/  F2FP.BF16.F32.PACK_AB R115, RZ, R115 ;  /* 0x00000073ff73723e */ /* 0x000fe400000010ff */
[----:B------:R0:W-:Y:S01]  /*de30*/  @P5 STG.E.U16 desc[UR36][R6.64+0x70], R148 ;  /* 0x0000709406005986 */ /* 0x0001e2000c101524 */
[----:B------:R-:W-:Y:S02]  /*de40*/  ISETP.GT.AND P5, PT, R3, RZ, P2 ;  /* 0x000000ff0300720c */ /* 0x000fe400017a4270 */
[----:B------:R-:W-:Y:S02]  /*de50*/  F2FP.BF16.F32.PACK_AB R116, RZ, R116 ;  /* 0x00000074ff74723e */ /* 0x000fe400000010ff */
[----:B------:R-:W-:Y:S02]  /*de60*/  F2FP.BF16.F32.PACK_AB R117, RZ, R117 ;  /* 0x00000075ff75723e */ /* 0x000fe400000010ff */
[----:B------:R-:W-:Y:S02]  /*de70*/  F2FP.BF16.F32.PACK_AB R118, RZ, R118 ;  /* 0x00000076ff76723e */ /* 0x000fe400000010ff */
[----:B------:R-:W-:-:S02]  /*de80*/  F2FP.BF16.F32.PACK_AB R119, RZ, R119 ;  /* 0x00000077ff77723e */ /* 0x000fc400000010ff */
[----:B0-----:R-:W-:Y:S01]  /*de90*/  @P4 MOV R6, R10 ;  /* 0x0000000a00064202 */ /* 0x001fe20000000f00 */
[----:B------:R-:W-:-:S05]  /*dea0*/  @P4 IMAD.MOV.U32 R7, RZ, RZ, R11 ;  /* 0x000000ffff074224 */ /* 0x000fca00078e000b */
[----:B------:R0:W-:Y:S01]  /*deb0*/  @P4 STG.E.U16 desc[UR36][R6.64+0x72], R149 ;  /* 0x0000729506004986 */ /* 0x0001e2000c101524 */
[----:B------:R-:W-:Y:S01]  /*dec0*/  ISETP.GT.AND P4, PT, R3, RZ, P0 ;  /* 0x000000ff0300720c */ /* 0x000fe20000784270 */
[----:B0-----:R-:W-:Y:S02]  /*ded0*/  @P1 IMAD.MOV.U32 R6, RZ, RZ, R8 ;  /* 0x000000ffff061224 */ /* 0x001fe400078e0008 */
[----:B------:R-:W-:-:S05]  /*dee0*/  @P1 IMAD.MOV.U32 R7, RZ, RZ, R9 ;  /* 0x000000ffff071224 */ /* 0x000fca00078e0009 */
[----:B------:R0:W-:Y:S01]  /*def0*/  @P1 STG.E.U16 desc[UR36][R6.64+0x70], R150 ;  /* 0x0000709606001986 */ /* 0x0001e2000c101524 */
[----:B------:R-:W-:Y:S02]  /*df00*/  ISETP.GT.AND P1, PT, R3, 0x8, P2 ;  /* 0x000000080300780c */ /* 0x000fe40001724270 */
[----:B------:R-:W-:Y:S01]  /*df10*/  ISETP.GT.AND P2, PT, R4, 0x48, PT ;  /* 0x000000480400780c */ /* 0x000fe20003f44270 */
[----:B0-----:R-:W-:Y:S01]  /*df20*/  @P3 IMAD.MOV.U32 R6, RZ, RZ, R8 ;  /* 0x000000ffff063224 */ /* 0x001fe200078e0008 */
[----:B------:R-:W-:-:S05]  /*df30*/  @P3 MOV R7, R9 ;  /* 0x0000000900073202 */ /* 0x000fca0000000f00 */
[----:B------:R0:W-:Y:S01]  /*df40*/  @P3 STG.E.U16 desc[UR36][R6.64+0x72], R151 ;  /* 0x0000729706003986 */ /* 0x0001e2000c101524 */
[----:B------:R-:W-:Y:S02]  /*df50*/  ISETP.GT.AND P3, PT, R3, 0x8, P0 ;  /* 0x000000080300780c */ /* 0x000fe40000764270 */
[----:B------:R-:W-:Y:S01]  /*df60*/  ISETP.GT.AND P0, PT, R4, 0x49, PT ;  /* 0x000000490400780c */ /* 0x000fe20003f04270 */
[----:B0-----:R-:W-:Y:S02]  /*df70*/  @P5 IMAD.MOV.U32 R6, RZ, RZ, R10 ;  /* 0x000000ffff065224 */ /* 0x001fe400078e000a */
[----:B------:R-:W-:-:S05]  /*df80*/  @P5 IMAD.MOV.U32 R7, RZ, RZ, R11 ;  /* 0x000000ffff075224 */ /* 0x000fca00078e000b */
[----:B------:R0:W-:Y:S01]  /*df90*/  @P5 STG.E.U16 desc[UR36][R6.64+0x80], R152 ;  /* 0x0000809806005986 */ /* 0x0001e2000c101524 */
[----:B------:R-:W-:Y:S01]  /*dfa0*/  ISETP.GT.AND P5, PT, R3, RZ, P2 ;  /* 0x000000ff0300720c */ /* 0x000fe200017a4270 */
[----:B0-----:R-:W-:Y:S02]  /*dfb0*/  @P4 IMAD.MOV.U32 R6, RZ, RZ, R10 ;  /* 0x000000ffff064224 */ /* 0x001fe400078e000a */
[----:B------:R-:W-:-:S05]  /*dfc0*/  @P4 IMAD.MOV.U32 R7, RZ, RZ, R11 ;  /* 0x000000ffff074224 */ /* 0x000fca00078e000b */
[----:B------:R0:W-:Y:S01]  /*dfd0*/  @P4 STG.E.U16 desc[UR36][R6.64+0x82], R153 ;  /* 0x0000829906004986 */ /* 0x0001e2000c101524 */
[----:B------:R-:W-:Y:S02]  /*dfe0*/  ISETP.GT.AND P4, PT, R3, RZ, P0 ;  /* 0x000000ff0300720c */ /* 0x000fe40000784270 */
[----:B0-----:R-:W-:Y:S01]  /*dff0*/  @P1 MOV R6, R8 ;  /* 0x0000000800061202 */ /* 0x001fe20000000f00 */
[----:B------:R-:W-:-:S05]  /*e000*/  @P1 IMAD.MOV.U32 R7, RZ, RZ, R9 ;  /* 0x000000ffff071224 */ /* 0x000fca00078e0009 */
[----:B------:R0:W-:Y:S01]  /*e010*/  @P1 STG.E.U16 desc[UR36][R6.64+0x80], R154 ;  /* 0x0000809a06001986 */ /* 0x0001e2000c101524 */
[----:B------:R-:W-:Y:S02]  /*e020*/  ISETP.GT.AND P1, PT, R3, 0x8, P2 ;  /* 0x000000080300780c */ /* 0x000fe40001724270 */
[----:B------:R-:W-:Y:S01]  /*e030*/  ISETP.GT.AND P2, PT, R4, 0x50, PT ;  /* 0x000000500400780c */ /* 0x000fe20003f44270 */
        /* <DEDUP_REMOVED lines=8> */
[----:B------:R-:W-:Y:S01]  /*e0c0*/  ISETP.GT.AND P5, PT, R3, RZ, P2 ;  /* 0x000000ff0300720c */ /* 0x000fe200017a4270 */
[----:B0-----:R-:W-:Y:S02]  /*e0d0*/  @P4 IMAD.MOV.U32 R6, RZ, RZ, R10 ;  /* 0x000000ffff064224 */ /* 0x001fe400078e000a */
[----:B------:R-:W-:-:S05]  /*e0e0*/  @P4 IMAD.MOV.U32 R7, RZ, RZ, R11 ;  /* 0x000000ffff074224 */ /* 0x000fca00078e000b */
[----:B------:R0:W-:Y:S01]  /*e0f0*/  @P4 STG.E.U16 desc[UR36][R6.64+0x92], R157 ;  /* 0x0000929d06004986 */ /* 0x0001e2000c101524 */
[----:B------:R-:W-:Y:S01]  /*e100*/  ISETP.GT.AND P4, PT, R3, RZ, P0 ;  /* 0x000000ff0300720c */ /* 0x000fe20000784270 */
[----:B0-----:R-:W-:Y:S02]  /*e110*/  @P1 IMAD.MOV.U32 R6, RZ, RZ, R8 ;  /* 0x000000ffff061224 */ /* 0x001fe400078e0008 */
[----:B------:R-:W-:-:S05]  /*e120*/  @P1 IMAD.MOV.U32 R7, RZ, RZ, R9 ;  /* 0x000000ffff071224 */ /* 0x000fca00078e0009 */
[----:B------:R0:W-:Y:S01]  /*e130*/  @P1 STG.E.U16 desc[UR36][R6.64+0x90], R158 ;  /* 0x0000909e06001986 */ /* 0x0001e2000c101524 */
[----:B------:R-:W-:Y:S02]  /*e140*/  ISETP.GT.AND P1, PT, R3, 0x8, P2 ;  /* 0x000000080300780c */ /* 0x000fe40001724270 */
[----:B------:R-:W-:Y:S02]  /*e150*/  ISETP.GT.AND P2, PT, R4, 0x58, PT ;  /* 0x000000580400780c */ /* 0x000fe40003f44270 */
        /* <DEDUP_REMOVED lines=8> */
[----:B------:R-:W-:Y:S01]  /*e1e0*/  ISETP.GT.AND P5, PT, R3, RZ, P2 ;  /* 0x000000ff0300720c */ /* 0x000fe200017a4270 */
[----:B0-----:R-:W-:Y:S01]  /*e1f0*/  @P4 IMAD.MOV.U32 R6, RZ, RZ, R10 ;  /* 0x000000ffff064224 */ /* 0x001fe200078e000a */
[----:B------:R-:W-:-:S05]  /*e200*/  @P4 MOV R7, R11 ;  /* 0x0000000b00074202 */ /* 0x000fca0000000f00 */
[----:B------:R0:W-:Y:S01]  /*e210*/  @P4 STG.E.U16 desc[UR36][R6.64+0xa2], R161 ;  /* 0x0000a2a106004986 */ /* 0x0001e2000c101524 */
[----:B------:R-:W-:Y:S01]  /*e220*/  ISETP.GT.AND P4, PT, R3, RZ, P0 ;  /* 0x000000ff0300720c */ /* 0x000fe20000784270 */
[----:B0-----:R-:W-:Y:S02]  /*e230*/  @P1 IMAD.MOV.U32 R6, RZ, RZ, R8 ;  /* 0x000000ffff061224 */ /* 0x001fe400078e0008 */
        /* <DEDUP_REMOVED lines=12> */
[----:B------:R-:W-:Y:S01]  /*e300*/  ISETP.GT.AND P5, PT, R3, RZ, P2 ;  /* 0x000000ff0300720c */ /* 0x000fe200017a4270 */
[----:B0-----:R-:W-:Y:S02]  /*e310*/  @P4 IMAD.MOV.U32 R6, RZ, RZ, R10 ;  /* 0x000000ffff064224 */ /* 0x001fe400078e000a */
[----:B------:R-:W-:-:S05]  /*e320*/  @P4 IMAD.MOV.U32 R7, RZ, RZ, R11 ;  /* 0x000000ffff074224 */ /* 0x000fca00078e000b */
[----:B------:R0:W-:Y:S01]  /*e330*/  @P4 STG.E.U16 desc[UR36][R6.64+0xb2], R165 ;  /* 0x0000b2a506004986 */ /* 0x0001e2000c101524 */
[----:B------:R-:W-:Y:S01]  /*e340*/  ISETP.GT.AND P4, PT, R3, RZ, P0 ;  /* 0x000000ff0300720c */ /* 0x000fe20000784270 */
        /* <DEDUP_REMOVED lines=13> */
[----:B------:R-:W-:Y:S02]  /*e420*/  ISETP.GT.AND P5, PT, R3, RZ, P2 ;  /* 0x000000ff0300720c */ /* 0x000fe400017a4270 */
        /* <DEDUP_REMOVED lines=161> */
[C---:B------:R-:W-:Y:S02]  /*ee40*/  ISETP.GT.AND P5, PT, R3.reuse, RZ, P2 ;  /* 0x000000ff0300720c */ /* 0x040fe400017a4270 */
[----:B------:R-:W-:Y:S01]  /*ee50*/  ISETP.GT.AND P2, PT, R3, 0x8, P2 ;  /* 0x000000080300780c */ /* 0x000fe20001744270 */
[----:B0-----:R-:W-:Y:S02]  /*ee60*/  @P4 IMAD.MOV.U32 R6, RZ, RZ, R10 ;  /* 0x000000ffff064224 */ /* 0x001fe400078e000a */
[----:B------:R-:W-:-:S05]  /*ee70*/  @P4 IMAD.MOV.U32 R7, RZ, RZ, R11 ;  /* 0x000000ffff074224 */ /* 0x000fca00078e000b */
[----:B------:R0:W-:Y:S01]  /*ee80*/  @P4 STG.E.U16 desc[UR36][R6.64+0x152], R205 ;  /* 0x000152cd06004986 */ /* 0x0001e2000c101524 */
[C---:B------:R-:W-:Y:S02]  /*ee90*/  ISETP.GT.AND P4, PT, R3.reuse, RZ, P0 ;  /* 0x000000ff0300720c */ /* 0x040fe40000784270 */
[----:B------:R-:W-:Y:S01]  /*eea0*/  ISETP.GT.AND P0, PT, R3, 0x8, P0 ;  /* 0x000000080300780c */ /* 0x000fe20000704270 */
[----:B0-----:R-:W-:Y:S01]  /*eeb0*/  @P1 IMAD.MOV.U32 R6, RZ, RZ, R8 ;  /* 0x000000ffff061224 */ /* 0x001fe200078e0008 */
[----:B------:R-:W-:-:S05]  /*eec0*/  @P1 MOV R7, R9 ;  /* 0x0000000900071202 */ /* 0x000fca0000000f00 */
[----:B------:R0:W-:Y:S01]  /*eed0*/  @P1 STG.E.U16 desc[UR36][R6.64+0x150], R206 ;  /* 0x000150ce06001986 */ /* 0x0001e2000c101524 */
[----:B------:R-:W-:Y:S01]  /*eee0*/  ISETP.GT.AND P1, PT, R4, 0xb9, PT ;  /* 0x000000b90400780c */ /* 0x000fe20003f24270 */
[----:B0-----:R-:W-:Y:S02]  /*eef0*/  @P3 IMAD.MOV.U32 R6, RZ, RZ, R8 ;  /* 0x000000ffff063224 */ /* 0x001fe400078e0008 */
[----:B------:R-:W-:-:S05]  /*ef00*/  @P3 IMAD.MOV.U32 R7, RZ, RZ, R9 ;  /* 0x000000ffff073224 */ /* 0x000fca00078e0009 */
[----:B------:R0:W-:Y:S01]  /*ef10*/  @P3 STG.E.U16 desc[UR36][R6.64+0x152], R207 ;  /* 0x000152cf06003986 */ /* 0x0001e2000c101524 */
[----:B------:R-:W-:Y:S01]  /*ef20*/  ISETP.GT.AND P3, PT, R4, 0xb8, PT ;  /* 0x000000b80400780c */ /* 0x000fe20003f64270 */
[----:B0-----:R-:W-:Y:S02]  /*ef30*/  @P5 IMAD.MOV.U32 R6, RZ, RZ, R10 ;  /* 0x000000ffff065224 */ /* 0x001fe400078e000a */
[----:B------:R-:W-:-:S05]  /*ef40*/  @P5 IMAD.MOV.U32 R7, RZ, RZ, R11 ;  /* 0x000000ffff075224 */ /* 0x000fca00078e000b */
[----:B------:R0:W-:Y:S01]  /*ef50*/  @P5 STG.E.U16 desc[UR36][R6.64+0x160], R208 ;  /* 0x000160d006005986 */ /* 0x0001e2000c101524 */
[C---:B------:R-:W-:Y:S02]  /*ef60*/  ISETP.GT.AND P5, PT, R3.reuse, RZ, P1 ;  /* 0x000000ff0300720c */ /* 0x040fe40000fa4270 */
[----:B------:R-:W-:Y:S02]  /*ef70*/  ISETP.GT.AND P1, PT, R3, 0x8, P1 ;  /* 0x000000080300780c */ /* 0x000fe40000f24270 */
        /* <DEDUP_REMOVED lines=8> */
[----:B------:R-:W-:Y:S01]  /*f000*/  ISETP.GT.AND P2, PT, R4, 0xc0, PT ;  /* 0x000000c00400780c */ /* 0x000fe20003f44270 */
[----:B0-----:R-:W-:Y:S01]  /*f010*/  @P0 IMAD.MOV.U32 R6, RZ, RZ, R8 ;  /* 0x000000ffff060224 */ /* 0x001fe200078e0008 */
[----:B------:R-:W-:-:S05]  /*f020*/  @P0 MOV R7, R9 ;  /* 0x0000000900070202 */ /* 0x000fca0000000f00 */
[----:B------:R0:W-:Y:S01]  /*f030*/  @P0 STG.E.U16 desc[UR36][R6.64+0x162], R211 ;  /* 0x000162d306000986 */ /* 0x0001e2000c101524 */
[----:B------:R-:W-:Y:S01]  /*f040*/  ISETP.GT.AND P0, PT, R4, 0xc1, PT ;  /* 0x000000c10400780c */ /* 0x000fe20003f04270 */
[----:B0-----:R-:W-:Y:S02]  /*f050*/  @P4 IMAD.MOV.U32 R6, RZ, RZ, R10 ;  /* 0x000000ffff064224 */ /* 0x001fe400078e000a */
[----:B------:R-:W-:-:S05]  /*f060*/  @P4 IMAD.MOV.U32 R7, RZ, RZ, R11 ;  /* 0x000000ffff074224 */ /* 0x000fca00078e000b */
[----:B------:R0:W-:Y:S01]  /*f070*/  @P4 STG.E.U16 desc[UR36][R6.64+0x170], R212 ;  /* 0x000170d406004986 */ /* 0x0001e2000c101524 */
[C---:B------:R-:W-:Y:S02]  /*f080*/  ISETP.GT.AND P4, PT, R3.reuse, RZ, P2 ;  /* 0x000000ff0300720c */ /* 0x040fe40001784270 */
[----:B------:R-:W-:Y:S01]  /*f090*/  ISETP.GT.AND P2, PT, R3, 0x8, P2 ;  /* 0x000000080300780c */ /* 0x000fe20001744270 */
        /* <DEDUP_REMOVED lines=376> */
[----:B------:R-:W-:Y:S02]  /*10820*/  ISETP.GT.AND P4, PT, R4, 0x168, PT ;  /* 0x000001680400780c */ /* 0x000fe40003f84270 */
[----:B0-----:R-:W-:Y:S01]  /*10830*/  @P5 MOV R6, R10 ;  /* 0x0000000a00065202 */ /* 0x001fe20000000f00 */
[----:B------:R-:W-:-:S05]  /*10840*/  @P5 IMAD.MOV.U32 R7, RZ, RZ, R11 ;  /* 0x000000ffff075224 */ /* 0x000fca00078e000b */
[----:B------:R0:W-:Y:S01]  /*10850*/  @P5 STG.E.U16 desc[UR36][R6.64+0x2c2], R105 ;  /* 0x0002c26906005986 */ /* 0x0001e2000c101524 */
[C---:B------:R-:W-:Y:S02]  /*10860*/  ISETP.GT.AND P5, PT, R3.reuse, RZ, P4 ;  /* 0x000000ff0300720c */ /* 0x040fe400027a4270 */
[----:B------:R-:W-:Y:S01]  /*10870*/  ISETP.GT.AND P4, PT, R3, 0x8, P4 ;  /* 0x000000080300780c */ /* 0x000fe20002784270 */
[----:B0-----:R-:W-:Y:S02]  /*10880*/  @P1 IMAD.MOV.U32 R6, RZ, RZ, R8 ;  /* 0x000000ffff061224 */ /* 0x001fe400078e0008 */
[----:B------:R-:W-:-:S10]  /*10890*/  @P1 IMAD.MOV.U32 R7, RZ, RZ, R9 ;  /* 0x000000ffff071224 */ /* 0x000fd400078e0009 */
[--C-:B------:R-:W-:Y:S01]  /*108a0*/  @P4 IMAD.MOV.U32 R5, RZ, RZ, R9.reuse ;  /* 0x000000ffff054224 */ /* 0x100fe200078e0009 */
[----:B------:R0:W-:Y:S01]  /*108b0*/  @P1 STG.E.U16 desc[UR36][R6.64+0x2c0], R106 ;  /* 0x0002c06a06001986 */ /* 0x0001e2000c101524 */
[----:B------:R-:W-:Y:S02]  /*108c0*/  ISETP.GT.AND P1, PT, R4, 0x179, PT ;  /* 0x000001790400780c */ /* 0x000fe40003f24270 */
[----:B0-----:R-:W-:Y:S01]  /*108d0*/  @P2 MOV R6, R8 ;  /* 0x0000000800062202 */ /* 0x001fe20000000f00 */
[----:B------:R-:W-:-:S05]  /*108e0*/  @P2 IMAD.MOV.U32 R7, RZ, RZ, R9 ;  /* 0x000000ffff072224 */ /* 0x000fca00078e0009 */
[----:B------:R0:W-:Y:S01]  /*108f0*/  @P2 STG.E.U16 desc[UR36][R6.64+0x2c2], R107 ;  /* 0x0002c26b06002986 */ /* 0x0001e2000c101524 */
        /* <DEDUP_REMOVED lines=8> */
[----:B------:R-:W-:Y:S01]  /*10980*/  @P3 STG.E.U16 desc[UR36][R6.64+0x2d2], R109 ;  /* 0x0002d26d06003986 */ /* 0x000fe2000c101524 */
[----:B------:R-:W-:Y:S01]  /*10990*/  ISETP.GT.AND P3, PT, R4, 0x170, PT ;  /* 0x000001700400780c */ /* 0x000fe20003f64270 */
        /* <DEDUP_REMOVED lines=21> */
[----:B------:R0:W-:Y:S02]  /*10af0*/  @P3 STG.E.U16 desc[UR36][R4.64+0x2e0], R114 ;  /* 0x0002e07204003986 */ /* 0x0001e4000c101524 */
[----:B0-----:R-:W-:Y:S01]  /*10b00*/  @P0 MOV R4, R8 ;  /* 0x0000000800040202 */ /* 0x001fe20000000f00 */
[----:B------:R-:W-:-:S05]  /*10b10*/  @P0 IMAD.MOV.U32 R5, RZ, RZ, R9 ;  /* 0x000000ffff050224 */ /* 0x000fca00078e0009 */
[----:B------:R0:W-:Y:S02]  /*10b20*/  @P0 STG.E.U16 desc[UR36][R4.64+0x2e2], R115 ;  /* 0x0002e27304000986 */ /* 0x0001e4000c101524 */
[----:B0-----:R-:W-:Y:S02]  /*10b30*/  @P5 IMAD.MOV.U32 R4, RZ, RZ, R10 ;  /* 0x000000ffff045224 */ /* 0x001fe400078e000a */
[----:B------:R-:W-:-:S05]  /*10b40*/  @P5 IMAD.MOV.U32 R5, RZ, RZ, R11 ;  /* 0x000000ffff055224 */ /* 0x000fca00078e000b */
[----:B------:R0:W-:Y:S04]  /*10b50*/  @P5 STG.E.U16 desc[UR36][R4.64+0x2f0], R116 ;  /* 0x0002f07404005986 */ /* 0x0001e8000c101524 */
[----:B------:R1:W-:Y:S01]  /*10b60*/  @P4 STG.E.U16 desc[UR36][R10.64+0x2f2], R117 ;  /* 0x0002f2750a004986 */ /* 0x0003e2000c101524 */
[----:B0-----:R-:W-:Y:S01]  /*10b70*/  @P2 MOV R4, R8 ;  /* 0x0000000800042202 */ /* 0x001fe20000000f00 */
[----:B------:R-:W-:-:S05]  /*10b80*/  @P2 IMAD.MOV.U32 R5, RZ, RZ, R9 ;  /* 0x000000ffff052224 */ /* 0x000fca00078e0009 */
[----:B------:R1:W-:Y:S04]  /*10b90*/  @P2 STG.E.U16 desc[UR36][R4.64+0x2f0], R118 ;  /* 0x0002f07604002986 */ /* 0x0003e8000c101524 */
[----:B------:R1:W-:Y:S02]  /*10ba0*/  @P1 STG.E.U16 desc[UR36][R8.64+0x2f2], R119 ;  /* 0x0002f27708001986 */ /* 0x0003e4000c101524 */
.L_x_410:
[----:B------:R-:W-:Y:S05]  /*10bb0*/  BSYNC B0 ;  /* 0x0000000000007941 */ /* 0x000fea0003800000 */
.L_x_28:
[----:B------:R-:W-:Y:S01]  /*10bc0*/  ULDC UR4, c[0x0][0xc] ;  /* 0x0000030000047ab9 */ /* 0x000fe20000000800 */
[----:B------:R-:W-:Y:S01]  /*10bd0*/  ULDC UR5, c[0x0][0x10] ;  /* 0x0000040000057ab9 */ /* 0x000fe20000000800 */
[----:B------:R-:W0:Y:S01]  /*10be0*/  LDC R3, c[0x0][0x14] ;  /* 0x00000500ff037b82 */ /* 0x000e220000000800 */
[----:B------:R-:W-:Y:S01]  /*10bf0*/  UIMAD.WIDE.U32 UR4, UR4, UR5, URZ ;  /* 0x00000005040472a5 */ /* 0x000fe2000f8e003f */
[----:B------:R-:W-:Y:S01]  /*10c00*/  IMAD.MOV.U32 R22, RZ, RZ, -0x1 ;  /* 0xffffffffff167424 */ /* 0x000fe200078e00ff */
[----:B------:R-:W-:-:S04]  /*10c10*/  MOV R23, 0xffffffff ;  /* 0xffffffff00177802 */ /* 0x000fc80000000f00 */
[----:B0-----:R-:W-:-:S04]  /*10c20*/  IMAD.WIDE.U32 R16, R3, UR4, R16 ;  /* 0x0000000403107c25 */ /* 0x001fc8000f8e0010 */
[----:B------:R-:W-:Y:S01]  /*10c30*/  IMAD R3, R3, UR5, RZ ;  /* 0x0000000503037c24 */ /* 0x000fe2000f8e02ff */
[----:B------:R-:W-:Y:S02]  /*10c40*/  ULDC.64 UR4, c[0x0][0x650] ;  /* 0x0001940000047ab9 */ /* 0x000fe40000000a00 */
[----:B------:R-:W-:Y:S01]  /*10c50*/  ISETP.GE.U32.AND P0, PT, R16, UR4, PT ;  /* 0x0000000410007c0c */ /* 0x000fe2000bf06070 */
[--C-:B------:R-:W-:Y:S01]  /*10c60*/  IMAD.IADD R17, R17, 0x1, R3.reuse ;  /* 0x0000000111117824 */ /* 0x100fe200078e0203 */
[----:B------:R-:W-:-:S04]  /*10c70*/  PRMT R3, RZ, 0x7610, R3 ;  /* 0x00007610ff037816 */ /* 0x000fc80000000003 */
[----:B------:R-:W-:-:S13]  /*10c80*/  ISETP.GE.U32.AND.EX P0, PT, R17, UR5, PT, P0 ;  /* 0x0000000511007c0c */ /* 0x000fda000bf06100 */
[----:B------:R-:W-:Y:S05]  /*10c90*/  @P0 BRA `(.L_x_411) ;  /* 0x0000000400640947 */ /* 0x000fea0003800000 */
[----:B------:R-:W0:Y:S01]  /*10ca0*/  S2R R12, SR_CTAID.X ;  /* 0x00000000000c7919 */ /* 0x000e220000002500 */
[----:B-12---:R-:W1:Y:S01]  /*10cb0*/  LDC.64 R10, c[0x0][0x628] ;  /* 0x00018a00ff0a7b82 */ /* 0x006e620000000a00 */
[----:B------:R-:W-:Y:S01]  /*10cc0*/  ULDC UR4, c[0x0][0x150] ;  /* 0x0000540000047ab9 */ /* 0x000fe20000000800 */
[----:B------:R-:W-:Y:S01]  /*10cd0*/  IMAD.MOV.U32 R8, RZ, RZ, R16 ;  /* 0x000000ffff087224 */ /* 0x000fe200078e0010 */
[----:B------:R-:W2:Y:S01]  /*10ce0*/  S2R R22, SR_CTAID.Y ;  /* 0x0000000000167919 */ /* 0x000ea20000002600 */
[----:B------:R-:W-:-:S04]  /*10cf0*/  IMAD.MOV.U32 R9, RZ, RZ, R17 ;  /* 0x000000ffff097224 */ /* 0x000fc800078e0011 */
[----:B---34-:R-:W3:Y:S08]  /*10d00*/  LDC R21, c[0x0][0x144] ;  /* 0x00005100ff157b82 */ /* 0x018ef00000000800 */
[----:B------:R-:W4:Y:S08]  /*10d10*/  LDC R0, c[0x0][0x630] ;  /* 0x00018c00ff007b82 */ /* 0x000f300000000800 */
[----:B------:R-:W2:Y:S01]  /*10d20*/  LDC.64 R14, c[0x0][0x620] ;  /* 0x00018800ff0e7b82 */ /* 0x000ea20000000a00 */
[----:B-1----:R-:W-:-:S04]  /*10d30*/  ISETP.NE.U32.AND P0, PT, R10, RZ, PT ;  /* 0x000000ff0a00720c */ /* 0x002fc80003f05070 */
[----:B------:R-:W-:Y:S02]  /*10d40*/  ISETP.NE.AND.EX P0, PT, R11, RZ, PT, P0 ;  /* 0x000000ff0b00720c */ /* 0x000fe40003f05300 */
[----:B0-----:R-:W-:-:S05]  /*10d50*/  I2FP.F32.U32 R3, R12 ;  /* 0x0000000c00037245 */ /* 0x001fca0000201000 */
[----:B------:R-:W-:-:S04]  /*10d60*/  FMUL R3, R3, UR4 ;  /* 0x0000000403037c20 */ /* 0x000fc80008400000 */
[----:B------:R0:W1:Y:S02]  /*10d70*/  F2I.U32.TRUNC.NTZ R20, R3 ;  /* 0x0000000300147305 */ /* 0x000064000020f000 */
[----:B---34-:R-:W-:Y:S05]  /*10d80*/  @!P0 BRA `(.L_x_412) ;  /* 0x0000000000288947 */ /* 0x018fea0003800000 */
[----:B0-----:R-:W0:Y:S02]  /*10d90*/  LDC R3, c[0x0][0x634] ;  /* 0x00018d00ff037b82 */ /* 0x001e240000000800 */
[----:B0-----:R-:W-:-:S05]  /*10da0*/  IADD3 R3, P0, R16, R3, RZ ;  /* 0x0000000310037210 */ /* 0x001fca0007f1e0ff */
[----:B------:R-:W-:-:S04]  /*10db0*/  IMAD.X R13, RZ, RZ, R17, P0 ;  /* 0x000000ffff0d7224 */ /* 0x000fc800000e0611 */
[----:B------:R-:W-:-:S04]  /*10dc0*/  IMAD.WIDE.U32 R4, R13, R10, RZ ;  /* 0x0000000a0d047225 */ /* 0x000fc800078e00ff */
[----:B------:R-:W-:-:S04]  /*10dd0*/  IMAD.WIDE.U32 R6, P0, R3, R11, R4 ;  /* 0x0000000b03067225 */ /* 0x000fc80007800004 */
[----:B------:R-:W-:Y:S01]  /*10de0*/  IMAD.WIDE.U32 R4, R3, R10, RZ ;  /* 0x0000000a03047225 */ /* 0x000fe200078e00ff */
[----:B------:R-:W-:-:S03]  /*10df0*/  IADD3.X R9, RZ, RZ, RZ, P0, !PT ;  /* 0x000000ffff097210 */ /* 0x000fc600007fe4ff */
[----:B------:R-:W-:Y:S01]  /*10e00*/  IMAD.MOV.U32 R8, RZ, RZ, R7 ;  /* 0x000000ffff087224 */ /* 0x000fe200078e0007 */
[----:B------:R-:W-:-:S05]  /*10e10*/  IADD3 RZ, P0, R5, R6, RZ ;  /* 0x0000000605ff7210 */ /* 0x000fca0007f1e0ff */
[----:B------:R-:W-:-:S08]  /*10e20*/  IMAD.WIDE.U32.X R8, R13, R11, R8, P0 ;  /* 0x0000000b0d087225 */ /* 0x000fd000000e0408 */
.L_x_412:
[----:B------:R-:W3:Y:S01]  /*10e30*/  LDC.64 R26, c[0x0][0x640] ;  /* 0x00019000ff1a7b82 */ /* 0x000ee20000000a00 */
[-CC-:B------:R-:W-:Y:S01]  /*10e40*/  SHF.R.U64 R23, R8, R0.reuse, R9.reuse ;  /* 0x0000000008177219 */ /* 0x180fe20000001209 */
[----:B-1----:R-:W-:Y:S01]  /*10e50*/  IMAD.MOV R20, RZ, RZ, -R20 ;  /* 0x000000ffff147224 */ /* 0x002fe200078e0a14 */
[----:B------:R-:W-:Y:S01]  /*10e60*/  SHF.R.U32.HI R0, RZ, R0, R9 ;  /* 0x00000000ff007219 */ /* 0x000fe20000011609 */
[----:B------:R-:W-:Y:S01]  /*10e70*/  ULDC UR4, c[0x0][0x154] ;  /* 0x0000550000047ab9 */ /* 0x000fe20000000800 */
[----:B0-----:R-:W-:Y:S01]  /*10e80*/  IADD3 R3, P0, RZ, -R23, RZ ;  /* 0x80000017ff037210 */ /* 0x001fe20007f1e0ff */
[----:B------:R-:W-:Y:S02]  /*10e90*/  IMAD R21, R21, R20, R12 ;  /* 0x0000001415157224 */ /* 0x000fe400078e020c */
[----:B------:R-:W0:Y:S01]  /*10ea0*/  LDC R6, c[0x0][0x618] ;  /* 0x00018600ff067b82 */ /* 0x000e220000000800 */
[----:B------:R-:W-:Y:S02]  /*10eb0*/  IMAD.MOV.U32 R7, RZ, RZ, 0x1 ;  /* 0x00000001ff077424 */ /* 0x000fe400078e00ff */
[----:B------:R-:W-:-:S04]  /*10ec0*/  IMAD.X R5, RZ, RZ, ~R0, P0 ;  /* 0x000000ffff057224 */ /* 0x000fc800000e0e00 */
[-C--:B--2---:R-:W-:Y:S01]  /*10ed0*/  IMAD R0, R5, R14.reuse, RZ ;  /* 0x0000000e05007224 */ /* 0x084fe200078e02ff */
[----:B------:R-:W1:Y:S01]  /*10ee0*/  LDC R8, c[0x0][0x608] ;  /* 0x00018200ff087b82 */ /* 0x000e620000000800 */
[----:B------:R-:W-:-:S04]  /*10ef0*/  IMAD.WIDE.U32 R4, R3, R14, R16 ;  /* 0x0000000e03047225 */ /* 0x000fc800078e0010 */
[----:B------:R-:W-:Y:S01]  /*10f00*/  IMAD R3, R3, R15, R0 ;  /* 0x0000000f03037224 */ /* 0x000fe200078e0200 */
[----:B------:R-:W-:Y:S02]  /*10f10*/  I2FP.F32.U32 R0, R22 ;  /* 0x0000001600007245 */ /* 0x000fe40000201000 */
[----:B------:R-:W2:Y:S01]  /*10f20*/  LDC R24, c[0x0][0x658] ;  /* 0x00019600ff187b82 */ /* 0x000ea20000000800 */
[----:B---3--:R-:W-:Y:S02]  /*10f30*/  ISETP.NE.U32.AND P0, PT, R26, RZ, PT ;  /* 0x000000ff1a00720c */ /* 0x008fe40003f05070 */
[----:B------:R-:W-:Y:S01]  /*10f40*/  IADD3 R3, R5, R3, RZ ;  /* 0x0000000305037210 */ /* 0x000fe20007ffe0ff */
[----:B------:R-:W-:Y:S01]  /*10f50*/  FMUL R0, R0, UR4 ;  /* 0x0000000400007c20 */ /* 0x000fe20008400000 */
[----:B------:R-:W-:Y:S01]  /*10f60*/  ISETP.NE.AND.EX P0, PT, R27, RZ, PT, P0 ;  /* 0x000000ff1b00720c */ /* 0x000fe20003f05300 */
[----:B------:R-:W-:Y:S02]  /*10f70*/  IMAD.MOV.U32 R5, RZ, RZ, -0x1 ;  /* 0xffffffffff057424 */ /* 0x000fe400078e00ff */
[----:B------:R-:W3:Y:S01]  /*10f80*/  LDC R15, c[0x0][0x148] ;  /* 0x00005200ff0f7b82 */ /* 0x000ee20000000800 */
[-CC-:B0-----:R-:W-:Y:S01]  /*10f90*/  SHF.R.U64 R12, R4, R6.reuse, R3.reuse ;  /* 0x00000006040c7219 */ /* 0x181fe20000001203 */
[----:B------:R0:W4:Y:S01]  /*10fa0*/  F2I.U32.TRUNC.NTZ R13, R0 ;  /* 0x00000000000d7305 */ /* 0x000122000020f000 */
[----:B------:R-:W-:-:S05]  /*10fb0*/  SHF.R.U32.HI R3, RZ, R6, R3 ;  /* 0x00000006ff037219 */ /* 0x000fca0000011603 */
[----:B------:R-:W0:Y:S01]  /*10fc0*/  LDC R20, c[0x0][0x600] ;  /* 0x00018000ff147b82 */ /* 0x000e220000000800 */
[-CC-:B-1----:R-:W-:Y:S02]  /*10fd0*/  SHF.R.U64 R10, R12, R8.reuse, R3.reuse ;  /* 0x000000080c0a7219 */ /* 0x182fe40000001203 */
[----:B------:R-:W-:-:S05]  /*10fe0*/  SHF.R.U32.HI R3, RZ, R8, R3 ;  /* 0x00000008ff037219 */ /* 0x000fca0000011603 */
[----:B------:R-:W1:Y:S01]  /*10ff0*/  LDC R28, c[0x0][0x648] ;  /* 0x00019200ff1c7b82 */ /* 0x000e620000000800 */
[-C--:B--2---:R-:W-:Y:S02]  /*11000*/  SHF.L.U32 R4, R5, R24.reuse, RZ ;  /* 0x0000001805047219 */ /* 0x084fe400000006ff */
[-CC-:B------:R-:W-:Y:S02]  /*11010*/  SHF.R.U64 R14, R10, R24.reuse, R3.reuse ;  /* 0x000000180a0e7219 */ /* 0x180fe40000001203 */
[----:B------:R-:W-:Y:S02]  /*11020*/  SHF.R.U32.HI R5, RZ, R24, R3 ;  /* 0x00000018ff057219 */ /* 0x000fe40000011603 */
[----:B------:R-:W-:Y:S01]  /*11030*/  LOP3.LUT R25, RZ, R4, RZ, 0x33, !PT ;  /* 0x00000004ff197212 */ /* 0x000fe200078e33ff */
[----:B------:R-:W2:Y:S01]  /*11040*/  LDC R29, c[0x0][0x638] ;  /* 0x00018e00ff1d7b82 */ /* 0x000ea20000000800 */
[----:B------:R-:W-:Y:S01]  /*11050*/  SHF.L.U32 R24, R7, R24, RZ ;  /* 0x0000001807187219 */ /* 0x000fe200000006ff */
[----:B------:R-:W-:-:S06]  /*11060*/  IMAD.MOV.U32 R4, RZ, RZ, R14 ;  /* 0x000000ffff047224 */ /* 0x000fcc00078e000e */
[----:B------:R-:W0:Y:S01]  /*11070*/  LDC R30, c[0x0][0x610] ;  /* 0x00018400ff1e7b82 */ /* 0x000e220000000800 */
[----:B----4-:R-:W-:Y:S05]  /*11080*/  @!P0 BRA `(.L_x_413) ;  /* 0x0000000000288947 */ /* 0x010fea0003800000 */
[----:B------:R-:W4:Y:S02]  /*11090*/  LDC R3, c[0x0][0x64c] ;  /* 0x00019300ff037b82 */ /* 0x000f240000000800 */
[----:B----4-:R-:W-:-:S04]  /*110a0*/  IADD3 R3, P0, R14, R3, RZ ;  /* 0x000000030e037210 */ /* 0x010fc80007f1e0ff */
        /* <DEDUP_REMOVED lines=8> */
.L_x_413:
[----:B------:R-:W-:Y:S01]  /*11130*/  ISETP.NE.AND P0, PT, R2, 0x1, PT ;  /* 0x000000010200780c */ /* 0x000fe20003f05270 */
[----:B------:R-:W-:Y:S01]  /*11140*/  IMAD.MOV R13, RZ, RZ, -R13 ;  /* 0x000000ffff0d7224 */ /* 0x000fe200078e0a0d */
[----:B01----:R-:W-:Y:S01]  /*11150*/  SHF.R.U64 R0, R4, R28, R5 ;  /* 0x0000001c04007219 */ /* 0x003fe20000001205 */
[----:B------:R-:W-:Y:S01]  /*11160*/  IMAD.MOV.U32 R4, RZ, RZ, 0x1 ;  /* 0x00000001ff047424 */ /* 0x000fe200078e00ff */
[----:B------:R-:W-:Y:S02]  /*11170*/  LOP3.LUT R5, R10, R25, RZ, 0xc0, !PT ;  /* 0x000000190a057212 */ /* 0x000fe400078ec0ff */
[----:B------:R-:W-:Y:S01]  /*11180*/  IADD3 R7, R20, -0x1, RZ ;  /* 0xffffffff14077810 */ /* 0x000fe20007ffe0ff */
[----:B------:R-:W-:Y:S02]  /*11190*/  IMAD.MOV R3, RZ, RZ, -R0 ;  /* 0x000000ffff037224 */ /* 0x000fe400078e0a00 */
[----:B------:R-:W-:Y:S01]  /*111a0*/  IMAD R0, R24, R0, R5 ;  /* 0x0000000018007224 */ /* 0x000fe200078e0205 */
[----:B------:R-:W-:Y:S01]  /*111b0*/  LOP3.LUT R12, R12, R7, RZ, 0xc0, !PT ;  /* 0x000000070c0c7212 */ /* 0x000fe200078ec0ff */
[----:B--2---:R-:W-:-:S02]  /*111c0*/  IMAD R3, R3, R29, R14 ;  /* 0x0000001d03037224 */ /* 0x004fc400078e020e */
[----:B---3--:R-:W-:Y:S02]  /*111d0*/  @P0 IMAD R21, R15, R13, R22 ;  /* 0x0000000d0f150224 */ /* 0x008fe400078e0216 */
[----:B------:R-:W-:Y:S01]  /*111e0*/  IMAD R5, R3, R20, R12 ;  /* 0x0000001403057224 */ /* 0x000fe200078e020c */
[----:B------:R-:W-:Y:S01]  /*111f0*/  PRMT R3, R4, 0x7610, R3 ;  /* 0x0000761004037816 */ /* 0x000fe20000000003 */
[----:B------:R-:W-:-:S05]  /*11200*/  IMAD R0, R0, R30, R21 ;  /* 0x0000001e00007224 */ /* 0x000fca00078e0215 */
[----:B------:R-:W-:Y:S02]  /*11210*/  SEL R22, R5, R0, !P0 ;  /* 0x0000000005167207 */ /* 0x000fe40004000000 */
[----:B------:R-:W-:-:S07]  /*11220*/  SEL R0, R0, R5, !P0 ;  /* 0x0000000500007207 */ /* 0x000fce0004000000 */
.L_x_411:
[----:B------:R0:W-:Y:S01]  /*11230*/  STL [R1], R0 ;  /* 0x0000000001007387 */ /* 0x0001e20000100800 */
[----:B------:R-:W-:-:S13]  /*11240*/  LOP3.LUT P0, RZ, R3, 0xff, RZ, 0xc0, !PT ;  /* 0x000000ff03ff7812 */ /* 0x000fda000780c0ff */
[----:B0-----:R-:W-:Y:S05]  /*11250*/  @P0 BRA `(.L_x_414) ;  /* 0xfffffefc00340947 */ /* 0x001fea000383ffff */
[----:B------:R-:W-:Y:S05]  /*11260*/  EXIT ;  /* 0x000000000000794d */ /* 0x000fea0003800000 */
.L_x_3:
[----:B0-----:R-:W-:Y:S01]  /*11270*/  ULDC.64 UR4, c[0x0][0x650] ;  /* 0x0001940000047ab9 */ /* 0x001fe20000000a00 */
[----:B------:R-:W-:Y:S01]  /*11280*/  PRMT R6, RZ, 0x7610, R6 ;  /* 0x00007610ff067816 */ /* 0x000fe20000000006 */
[----:B------:R-:W-:Y:S01]  /*11290*/  IMAD.MOV.U32 R7, RZ, RZ, -0x1 ;  /* 0xffffffffff077424 */ /* 0x000fe200078e00ff */
[----:B------:R-:W-:Y:S01]  /*112a0*/  ISETP.GE.U32.AND P0, PT, R16, UR4, PT ;  /* 0x0000000410007c0c */ /* 0x000fe2000bf06070 */
[----:B------:R-:W-:Y:S01]  /*112b0*/  IMAD.MOV.U32 R8, RZ, RZ, -0x1 ;  /* 0xffffffffff087424 */ /* 0x000fe200078e00ff */
[----:B------:R-:W-:Y:S02]  /*112c0*/  MOV R9, 0xffffffff ;  /* 0xffffffff00097802 */ /* 0x000fe40000000f00 */
[----:B------:R-:W-:-:S13]  /*112d0*/  ISETP.GE.U32.AND.EX P0, PT, R17, UR5, PT, P0 ;  /* 0x0000000511007c0c */ /* 0x000fda000bf06100 */
[----:B------:R-:W-:Y:S05]  /*112e0*/  @P0 BRA `(.L_x_415) ;  /* 0x00000004005c0947 */ /* 0x000fea0003800000 */
[----:B------:R-:W0:Y:S01]  /*112f0*/  LDC.64 R12, c[0x0][0x628] ;  /* 0x00018a00ff0c7b82 */ /* 0x000e220000000a00 */
[----:B------:R-:W-:Y:S02]  /*11300*/  IMAD.MOV.U32 R10, RZ, RZ, R16 ;  /* 0x000000ffff0a7224 */ /* 0x000fe400078e0010 */
[----:B------:R-:W-:-:S05]  /*11310*/  IMAD.MOV.U32 R11, RZ, RZ, R17 ;  /* 0x000000ffff0b7224 */ /* 0x000fca00078e0011 */
[----:B------:R-:W1:Y:S08]  /*11320*/  LDC R14, c[0x0][0x630] ;  /* 0x00018c00ff0e7b82 */ /* 0x000e700000000800 */
[----:B------:R-:W2:Y:S01]  /*11330*/  LDC.64 R20, c[0x0][0x620] ;  /* 0x00018800ff147b82 */ /* 0x000ea20000000a00 */
[----:B0-----:R-:W-:-:S04]  /*11340*/  ISETP.NE.U32.AND P0, PT, R12, RZ, PT ;  /* 0x000000ff0c00720c */ /* 0x001fc80003f05070 */
[----:B------:R-:W-:-:S13]  /*11350*/  ISETP.NE.AND.EX P0, PT, R13, RZ, PT, P0 ;  /* 0x000000ff0d00720c */ /* 0x000fda0003f05300 */
[----:B-12---:R-:W-:Y:S05]  /*11360*/  @!P0 BRA `(.L_x_416) ;  /* 0x0000000000288947 */ /* 0x006fea0003800000 */
[----:B------:R-:W0:Y:S02]  /*11370*/  LDC R7, c[0x0][0x634] ;  /* 0x00018d00ff077b82 */ /* 0x000e240000000800 */
[----:B0-----:R-:W-:-:S04]  /*11380*/  IADD3 R11, P0, R16, R7, RZ ;  /* 0x00000007100b7210 */ /* 0x001fc80007f1e0ff */
        /* <DEDUP_REMOVED lines=8> */
.L_x_416:
[--C-:B------:R-:W-:Y:S01]  /*11410*/  SHF.R.U64 R12, R10, R14, R11.reuse ;  /* 0x0000000e0a0c7219 */ /* 0x100fe2000000120b */
[----:B------:R-:W0:Y:S01]  /*11420*/  LDC R22, c[0x0][0x618] ;  /* 0x00018600ff167b82 */ /* 0x000e220000000800 */
[----:B------:R-:W-:Y:S01]  /*11430*/  I2FP.F32.U32 R6, R4 ;  /* 0x0000000400067245 */ /* 0x000fe20000201000 */
[----:B------:R-:W-:Y:S01]  /*11440*/  ULDC UR4, c[0x0][0x150] ;  /* 0x0000540000047ab9 */ /* 0x000fe20000000800 */
[----:B------:R-:W-:Y:S02]  /*11450*/  SHF.R.U32.HI R5, RZ, R14, R11 ;  /* 0x0000000eff057219 */ /* 0x000fe4000001160b */
[----:B------:R-:W-:Y:S01]  /*11460*/  IADD3 R9, P0, RZ, -R12, RZ ;  /* 0x8000000cff097210 */ /* 0x000fe20007f1e0ff */
[----:B------:R-:W-:Y:S01]  /*11470*/  FMUL R11, R6, UR4 ;  /* 0x00000004060b7c20 */ /* 0x000fe20008400000 */
[----:B------:R-:W-:Y:S01]  /*11480*/  ULDC UR4, c[0x0][0x154] ;  /* 0x0000550000047ab9 */ /* 0x000fe20000000800 */
[----:B------:R-:W1:Y:S02]  /*11490*/  LDC.64 R24, c[0x0][0x640] ;  /* 0x00019000ff187b82 */ /* 0x000e640000000a00 */
[----:B------:R-:W-:-:S02]  /*114a0*/  IMAD.X R5, RZ, RZ, ~R5, P0 ;  /* 0x000000ffff057224 */ /* 0x000fc400000e0e05 */
[----:B------:R-:W2:Y:S01]  /*114b0*/  F2I.U32.TRUNC.NTZ R11, R11 ;  /* 0x0000000b000b7305 */ /* 0x000ea2000020f000 */
[----:B------:R-:W-:-:S03]  /*114c0*/  IMAD.WIDE.U32 R6, R9, R20, R16 ;  /* 0x0000001409067225 */ /* 0x000fc600078e0010 */
[----:B------:R-:W3:Y:S01]  /*114d0*/  LDC R13, c[0x0][0x144] ;  /* 0x00005100ff0d7b82 */ /* 0x000ee20000000800 */
[----:B------:R-:W-:-:S04]  /*114e0*/  IMAD R8, R5, R20, RZ ;  /* 0x0000001405087224 */ /* 0x000fc800078e02ff */
[----:B------:R-:W-:Y:S02]  /*114f0*/  IMAD R5, R9, R21, R8 ;  /* 0x0000001509057224 */ /* 0x000fe400078e0208 */
[----:B------:R-:W-:Y:S01]  /*11500*/  IMAD.MOV.U32 R8, RZ, RZ, -0x1 ;  /* 0xffffffffff087424 */ /* 0x000fe200078e00ff */
[----:B------:R-:W4:Y:S02]  /*11510*/  LDC R14, c[0x0][0x608] ;  /* 0x00018200ff0e7b82 */ /* 0x000f240000000800 */
[----:B------:R-:W-:Y:S02]  /*11520*/  IADD3 R5, R7, R5, RZ ;  /* 0x0000000507057210 */ /* 0x000fe40007ffe0ff */
[----:B------:R-:W-:Y:S02]  /*11530*/  I2FP.F32.U32 R7, R3 ;  /* 0x0000000300077245 */ /* 0x000fe40000201000 */
[-C--:B0-----:R-:W-:Y:S01]  /*11540*/  SHF.R.U64 R10, R6, R22.reuse, R5 ;  /* 0x00000016060a7219 */ /* 0x081fe20000001205 */
[----:B--2---:R-:W-:Y:S01]  /*11550*/  IMAD.MOV R6, RZ, RZ, -R11 ;  /* 0x000000ffff067224 */ /* 0x004fe200078e0a0b */
[----:B------:R-:W0:Y:S01]  /*11560*/  LDC R9, c[0x0][0x658] ;  /* 0x00019600ff097b82 */ /* 0x000e220000000800 */
[----:B-1----:R-:W-:Y:S01]  /*11570*/  ISETP.NE.U32.AND P0, PT, R24, RZ, PT ;  /* 0x000000ff1800720c */ /* 0x002fe20003f05070 */
[----:B------:R-:W-:Y:S01]  /*11580*/  FMUL R7, R7, UR4 ;  /* 0x0000000407077c20 */ /* 0x000fe20008400000 */
[----:B------:R-:W-:-:S02]  /*11590*/  SHF.R.U32.HI R5, RZ, R22, R5 ;  /* 0x00000016ff057219 */ /* 0x000fc40000011605 */
[----:B------:R-:W-:-:S03]  /*115a0*/  ISETP.NE.AND.EX P0, PT, R25, RZ, PT, P0 ;  /* 0x000000ff1900720c */ /* 0x000fc60003f05300 */
[----:B------:R-:W1:Y:S01]  /*115b0*/  LDC R20, c[0x0][0x148] ;  /* 0x00005200ff147b82 */ /* 0x000e620000000800 */
[----:B---3--:R-:W-:Y:S02]  /*115c0*/  IMAD R23, R13, R6, R4 ;  /* 0x000000060d177224 */ /* 0x008fe400078e0204 */
[----:B------:R-:W-:-:S05]  /*115d0*/  IMAD.MOV.U32 R6, RZ, RZ, 0x1 ;  /* 0x00000001ff067424 */ /* 0x000fca00078e00ff */
[----:B------:R-:W2:Y:S01]  /*115e0*/  LDC R21, c[0x0][0x600] ;  /* 0x00018000ff157b82 */ /* 0x000ea20000000800 */
[-CC-:B----4-:R-:W-:Y:S02]  /*115f0*/  SHF.R.U64 R13, R10, R14.reuse, R5.reuse ;  /* 0x0000000e0a0d7219 */ /* 0x190fe40000001205 */
[----:B------:R-:W-:Y:S02]  /*11600*/  SHF.R.U32.HI R4, RZ, R14, R5 ;  /* 0x0000000eff047219 */ /* 0x000fe40000011605 */
[----:B------:R3:W4:Y:S03]  /*11610*/  F2I.U32.TRUNC.NTZ R14, R7 ;  /* 0x00000007000e7305 */ /* 0x000726000020f000 */
[----:B------:R-:W1:Y:S01]  /*11620*/  LDC R26, c[0x0][0x648] ;  /* 0x00019200ff1a7b82 */ /* 0x000e620000000800 */
[-C--:B0-----:R-:W-:Y:S02]  /*11630*/  SHF.L.U32 R8, R8, R9.reuse, RZ ;  /* 0x0000000908087219 */ /* 0x081fe400000006ff */
[----:B------:R-:W-:-:S02]  /*11640*/  SHF.R.U64 R15, R13, R9, R4 ;  /* 0x000000090d0f7219 */ /* 0x000fc40000001204 */
[-C--:B------:R-:W-:Y:S02]  /*11650*/  SHF.R.U32.HI R5, RZ, R9.reuse, R4 ;  /* 0x00000009ff057219 */ /* 0x080fe40000011604 */
[----:B------:R-:W-:Y:S01]  /*11660*/  SHF.L.U32 R22, R6, R9, RZ ;  /* 0x0000000906167219 */ /* 0x000fe200000006ff */
[----:B------:R-:W0:Y:S01]  /*11670*/  LDC R27, c[0x0][0x638] ;  /* 0x00018e00ff1b7b82 */ /* 0x000e220000000800 */
[----:B------:R-:W-:Y:S02]  /*11680*/  LOP3.LUT R28, RZ, R8, RZ, 0x33, !PT ;  /* 0x00000008ff1c7212 */ /* 0x000fe400078e33ff */
[----:B------:R-:W-:-:S05]  /*11690*/  MOV R4, R15 ;  /* 0x0000000f00047202 */ /* 0x000fca0000000f00 */
[----:B------:R-:W0:Y:S01]  /*116a0*/  LDC R29, c[0x0][0x610] ;  /* 0x00018400ff1d7b82 */ /* 0x000e220000000800 */
[----:B---34-:R-:W-:Y:S05]  /*116b0*/  @!P0 BRA `(.L_x_417) ;  /* 0x0000000000288947 */ /* 0x018fea0003800000 */
[----:B------:R-:W3:Y:S02]  /*116c0*/  LDC R4, c[0x0][0x64c] ;  /* 0x00019300ff047b82 */ /* 0x000ee40000000800 */
[----:B---3--:R-:W-:-:S05]  /*116d0*/  IADD3 R9, P0, R15, R4, RZ ;  /* 0x000000040f097210 */ /* 0x008fca0007f1e0ff */
        /* <DEDUP_REMOVED lines=8> */
.L_x_417:
[----:B------:R-:W-:Y:S01]  /*11760*/  ISETP.NE.AND P0, PT, R2, 0x1, PT ;  /* 0x000000010200780c */ /* 0x000fe20003f05270 */
[----:B--2---:R-:W-:Y:S01]  /*11770*/  VIADD R7, R21, 0xffffffff ;  /* 0xffffffff15077836 */ /* 0x004fe20000000000 */
[----:B-1----:R-:W-:Y:S02]  /*11780*/  SHF.R.U64 R5, R4, R26, R5 ;  /* 0x0000001a04057219 */ /* 0x002fe40000001205 */
[----:B------:R-:W-:Y:S02]  /*11790*/  IADD3 R14, -R14, RZ, RZ ;  /* 0x000000ff0e0e7210 */ /* 0x000fe40007ffe1ff */
[----:B------:R-:W-:Y:S01]  /*117a0*/  LOP3.LUT R4, R13, R28, RZ, 0xc0, !PT ;  /* 0x0000001c0d047212 */ /* 0x000fe200078ec0ff */
[----:B------:R-:W-:Y:S01]  /*117b0*/  IMAD.MOV R6, RZ, RZ, -R5 ;  /* 0x000000ffff067224 */ /* 0x000fe200078e0a05 */
[----:B------:R-:W-:Y:S02]  /*117c0*/  LOP3.LUT R10, R10, R7, RZ, 0xc0, !PT ;  /* 0x000000070a0a7212 */ /* 0x000fe400078ec0ff */
[----:B------:R-:W-:Y:S01]  /*117d0*/  MOV R8, R12 ;  /* 0x0000000c00087202 */ /* 0x000fe20000000f00 */
[----:B------:R-:W-:-:S02]  /*117e0*/  IMAD R4, R22, R5, R4 ;  /* 0x0000000516047224 */ /* 0x000fc400078e0204 */
[----:B------:R-:W-:Y:S02]  /*117f0*/  @P0 IMAD R23, R20, R14, R3 ;  /* 0x0000000e14170224 */ /* 0x000fe400078e0203 */
[----:B0-----:R-:W-:Y:S02]  /*11800*/  IMAD R3, R6, R27, R15 ;  /* 0x0000001b06037224 */ /* 0x001fe400078e020f */
[----:B------:R-:W-:Y:S02]  /*11810*/  IMAD R7, R4, R29, R23 ;  /* 0x0000001d04077224 */ /* 0x000fe400078e0217 */
[----:B------:R-:W-:Y:S02]  /*11820*/  IMAD R4, R3, R21, R10 ;  /* 0x0000001503047224 */ /* 0x000fe400078e020a */
[----:B------:R-:W-:-:S03]  /*11830*/  IMAD.MOV.U32 R6, RZ, RZ, 0x1 ;  /* 0x00000001ff067424 */ /* 0x000fc600078e00ff */
[----:B------:R-:W-:Y:S02]  /*11840*/  SEL R9, R4, R7, !P0 ;  /* 0x0000000704097207 */ /* 0x000fe40004000000 */
[----:B------:R-:W-:-:S07]  /*11850*/  SEL R7, R7, R4, !P0 ;  /* 0x0000000407077207 */ /* 0x000fce0004000000 */
.L_x_415:
[----:B------:R-:W-:-:S08]  /*11860*/  NOP ;  /* 0x0000000000007918 */ /* 0x000fd00000000000 */
[----:B------:R-:W0:-:S00]  /*11870*/  USETMAXREG.DEALLOC.CTAPOOL 0x28 ;  /* 0x00000028000079c8 */ /* 0x000e0000080e0500 */
[----:B0-----:R-:W-:-:S13]  /*11880*/  ISETP.NE.AND P0, PT, R0, RZ, PT ;  /* 0x000000ff0000720c */ /* 0x001fda0003f05270 */
[----:B------:R-:W-:Y:S05]  /*11890*/  @P0 EXIT ;  /* 0x000000000000094d */ /* 0x000fea0003800000 */
[----:B------:R-:W-:Y:S01]  /*118a0*/  LOP3.LUT P0, RZ, R6, 0xff, RZ, 0xc0, !PT ;  /* 0x000000ff06ff7812 */ /* 0x000fe2000780c0ff */
[----:B------:R-:W-:Y:S02]  /*118b0*/  IMAD.MOV.U32 R0, RZ, RZ, 0x1 ;  /* 0x00000001ff007424 */ /* 0x000fe400078e00ff */
[----:B------:R-:W-:-:S10]  /*118c0*/  IMAD.MOV.U32 R12, RZ, RZ, RZ ;  /* 0x000000ffff0c7224 */ /* 0x000fd400078e00ff */
[----:B------:R-:W-:Y:S05]  /*118d0*/  @!P0 BRA `(.L_x_418) ;  /* 0x0000000c00308947 */ /* 0x000fea0003800000 */
[----:B------:R-:W0:Y:S01]  /*118e0*/  LDC R0, c[0x0][0x28c] ;  /* 0x0000a300ff007b82 */ /* 0x000e220000000800 */
[----:B------:R-:W-:Y:S01]  /*118f0*/  ULDC UR5, c[0x0][0x600] ;  /* 0x0001800000057ab9 */ /* 0x000fe20000000800 */
[----:B------:R-:W-:Y:S01]  /*11900*/  ULDC UR4, c[0x0][0xc] ;  /* 0x0000030000047ab9 */ /* 0x000fe20000000800 */
[----:B------:R-:W-:Y:S01]  /*11910*/  UIADD3 UR16, UR5, -0x1, URZ ;  /* 0xffffffff05107890 */ /* 0x000fe2000fffe03f */
[C---:B------:R-:W-:Y:S01]  /*11920*/  LOP3.LUT P2, RZ, R18.reuse, 0x7f, RZ, 0xc0, !PT ;  /* 0x0000007f12ff7812 */ /* 0x040fe2000784c0ff */
[----:B------:R-:W-:Y:S01]  /*11930*/  ULDC UR6, c[0x0][0x658] ;  /* 0x0001960000067ab9 */ /* 0x000fe20000000800 */
[----:B------:R-:W-:Y:S01]  /*11940*/  ULDC UR5, c[0x0][0x10] ;  /* 0x0000040000057ab9 */ /* 0x000fe20000000800 */
[----:B------:R-:W-:Y:S01]  /*11950*/  UMOV UR7, 0xffffffff ;  /* 0xffffffff00077882 */ /* 0x000fe20000000000 */
[----:B------:R-:W-:Y:S01]  /*11960*/  UMOV UR8, 0x1 ;  /* 0x0000000100087882 */ /* 0x000fe20000000000 */
[----:B------:R-:W-:Y:S01]  /*11970*/  UIMAD.WIDE.U32 UR4, UR4, UR5, URZ ;  /* 0x00000005040472a5 */ /* 0x000fe2000f8e003f */
[----:B------:R-:W-:Y:S01]  /*11980*/  LOP3.LUT P0, RZ, R18, 0x1f, RZ, 0xc0, !PT ;  /* 0x0000001f12ff7812 */ /* 0x000fe2000780c0ff */
[----:B------:R-:W-:Y:S01]  /*11990*/  USHF.L.U32 UR7, UR7, UR6, URZ ;  /* 0x0000000607077299 */ /* 0x000fe2000800063f */
[----:B------:R-:W-:Y:S01]  /*119a0*/  BSSY B0, `(.L_x_418) ;  /* 0x00000bf000007945 */ /* 0x000fe20003800000 */
[----:B------:R-:W-:Y:S01]  /*119b0*/  USHF.L.U32 UR18, UR8, UR6, URZ ;  /* 0x0000000608127299 */ /* 0x000fe2000800063f */
[----:B------:R-:W-:Y:S01]  /*119c0*/  MOV R13, 0x1 ;  /* 0x00000001000d7802 */ /* 0x000fe20000000f00 */
[----:B------:R-:W-:Y:S01]  /*119d0*/  IMAD.MOV.U32 R12, RZ, RZ, RZ ;  /* 0x000000ffff0c7224 */ /* 0x000fe200078e00ff */
[----:B------:R-:W-:Y:S01]  /*119e0*/  ULDC UR6, c[0x0][0x14] ;  /* 0x0000050000067ab9 */ /* 0x000fe20000000800 */
[----:B------:R-:W-:Y:S01]  /*119f0*/  LOP3.LUT R11, R19, 0x2, RZ, 0xfc, !PT ;  /* 0x00000002130b7812 */ /* 0x000fe200078efcff */
[----:B------:R-:W-:Y:S01]  /*11a00*/  UIMAD.WIDE.U32 UR20, UR4, UR6, URZ ;  /* 0x00000006041472a5 */ /* 0x000fe2000f8e003f */
[----:B------:R-:W-:Y:S01]  /*11a10*/  PLOP3.LUT P0, PT, P0, P2, PT, 0x8a, 0x0 ;  /* 0x000000000000781c */ /* 0x000fe20000705172 */
[----:B------:R-:W-:-:S02]  /*11a20*/  UIMAD UR13, UR5, UR6, URZ ;  /* 0x00000006050d72a4 */ /* 0x000fc4000f8e023f */
[----:B------:R-:W-:Y:S01]  /*11a30*/  ULOP3.LUT UR17, URZ, UR7, URZ, 0x33, !UPT ;  /* 0x000000073f117292 */ /* 0x000fe2000f8e333f */
[----:B0-----:R-:W-:Y:S01]  /*11a40*/  VIADD R0, R0, 0x3f ;  /* 0x0000003f00007836 */ /* 0x001fe20000000000 */
[----:B------:R-:W-:Y:S01]  /*11a50*/  UIADD3 UR13, UR21, UR13, URZ ;  /* 0x0000000d150d7290 */ /* 0x000fe2000fffe03f */
[----:B------:R-:W-:-:S03]  /*11a60*/  ULDC.64 UR22, c[0x0][0x198] ;  /* 0x0000660000167ab9 */ /* 0x000fc60000000a00 */
[----:B------:R-:W-:-:S04]  /*11a70*/  SHF.R.S32.HI R3, RZ, 0x1f, R0 ;  /* 0x0000001fff037819 */ /* 0x000fc80000011400 */
[----:B------:R-:W-:Y:S01]  /*11a80*/  LEA.HI R3, R3, R0, RZ, 0x6 ;  /* 0x0000000003037211 */ /* 0x000fe200078f30ff */
[----:B------:R-:W-:-:S03]  /*11a90*/  IMAD.MOV.U32 R0, RZ, RZ, 0x1 ;  /* 0x00000001ff007424 */ /* 0x000fc600078e00ff */
[----:B------:R-:W-:-:S05]  /*11aa0*/  SHF.R.S32.HI R3, RZ, 0x6, R3 ;  /* 0x00000006ff037819 */ /* 0x000fca0000011403 */
[----:B------:R-:W-:-:S07]  /*11ab0*/  VIADD R10, R3, 0x1 ;  /* 0x00000001030a7836 */ /* 0x000fce0000000000 */
.L_x_430:
[----:B------:R-:W-:-:S03]  /*11ac0*/  UMOV UR4, 0xffffffff ;  /* 0xffffffff00047882 */ /* 0x000fc60000000000 */
[----:B------:R-:W-:Y:S05]  /*11ad0*/  BRA.DIV UR4, `(.L_x_419) ;  /* 0x0000000e04787947 */ /* 0x000fea000b800000 */
[----:B------:R-:W-:-:S13]  /*11ae0*/  ELECT P6, URZ, PT ;  /* 0x00000000003f782f */ /* 0x000fda00038c0000 */
.L_x_440:
[----:B------:R-:W0:Y:S01]  /*11af0*/  LDC R4, c[0x0][0x28c] ;  /* 0x0000a300ff047b82 */ /* 0x000e220000000800 */
[----:B------:R-:W-:Y:S01]  /*11b00*/  BSSY B1, `(.L_x_420) ;  /* 0x0000037000017945 */ /* 0x000fe20003800000 */
[----:B0-----:R-:W-:-:S13]  /*11b10*/  ISETP.LT.OR P6, PT, R4, 0x1, !P6 ;  /* 0x000000010400780c */ /* 0x001fda00077c1670 */
[----:B------:R-:W-:Y:S05]  /*11b20*/  @P6 BRA `(.L_x_421) ;  /* 0x0000000000d06947 */ /* 0x000fea0003800000 */
[----:B------:R-:W-:Y:S01]  /*11b30*/  IMAD R15, R9, 0x180, RZ ;  /* 0x00000180090f7824 */ /* 0x000fe200078e02ff */
[----:B------:R-:W-:Y:S01]  /*11b40*/  SHF.L.U32 R18, R7, 0x7, RZ ;  /* 0x0000000707127819 */ /* 0x000fe200000006ff */
[----:B------:R-:W-:Y:S01]  /*11b50*/  IMAD.MOV.U32 R20, RZ, RZ, RZ ;  /* 0x000000ffff147224 */ /* 0x000fe200078e00ff */
[----:B------:R-:W-:Y:S01]  /*11b60*/  MOV R6, R12 ;  /* 0x0000000c00067202 */ /* 0x000fe20000000f00 */
[----:B------:R-:W-:Y:S02]  /*11b70*/  IMAD.MOV.U32 R4, RZ, RZ, R10 ;  /* 0x000000ffff047224 */ /* 0x000fe400078e000a */
[----:B------:R-:W-:-:S07]  /*11b80*/  IMAD.MOV.U32 R5, RZ, RZ, R0 ;  /* 0x000000ffff057224 */ /* 0x000fce00078e0000 */
.L_x_425:
[----:B------:R-:W0:Y:S01]  /*11b90*/  S2R R14, SR_CgaCtaId ;  /* 0x00000000000e7919 */ /* 0x000e220000008800 */
[----:B------:R-:W-:Y:S01]  /*11ba0*/  MOV R7, 0x400 ;  /* 0x0000040000077802 */ /* 0x000fe20000000f00 */
[----:B------:R-:W1:Y:S03]  /*11bb0*/  @!P2 LDC R9, c[0x0][0x500] ;  /* 0x00014000ff09ab82 */ /* 0x000e660000000800 */
[----:B0-----:R-:W-:Y:S02]  /*11bc0*/  LEA R21, R14, R7, 0x18 ;  /* 0x000000070e157211 */ /* 0x001fe400078ec0ff */
[----:B------:R-:W-:-:S03]  /*11bd0*/  SHF.L.U32 R7, R5, 0x1f, RZ ;  /* 0x0000001f05077819 */ /* 0x000fc600000006ff */
[----:B------:R-:W-:-:S04]  /*11be0*/  IMAD R14, R6, 0x8, R21 ;  /* 0x00000008060e7824 */ /* 0x000fc800078e0215 */
[----:B------:R-:W0:Y:S02]  /*11bf0*/  SYNCS.PHASECHK.TRANS64.TRYWAIT P1, [R14+URZ+0x18], R7 ;  /* 0x000018070e0075a7 */ /* 0x000e24000802017f */
[----:B01----:R-:W-:Y:S05]  /*11c00*/  @!P1 BRA `(.L_x_422) ;  /* 0x0000000c004c9947 */ /* 0x003fea0003800000 */
.L_x_441:
[----:B0-----:R-:W-:Y:S01]  /*11c10*/  PRMT R7, R11, 0x9910, RZ ;  /* 0x000099100b077816 */ /* 0x001fe200000000ff */
[----:B------:R0:W-:Y:S03]  /*11c20*/  @!P2 SYNCS.ARRIVE.TRANS64 RZ, [R14+URZ], R9 ;  /* 0x000000090effa9a7 */ /* 0x0001e6000800003f */
[----:B------:R-:W-:-:S13]  /*11c30*/  ISETP.NE.AND P1, PT, R7, 0x2, PT ;  /* 0x000000020700780c */ /* 0x000fda0003f25270 */
[----:B0-----:R-:W-:Y:S05]  /*11c40*/  @P1 BRA `(.L_x_423) ;  /* 0x0000000000041947 */ /* 0x001fea0003800000 */
[----:B------:R-:W-:Y:S01]  /*11c50*/  BPT.TRAP 0x1 ;  /* 0x000000040000795c */ /* 0x000fe20000300000 */
.L_x_423:
[----:B------:R-:W-:Y:S05]  /*11c60*/  @P0 BRA `(.L_x_424) ;  /* 0x0000000000040947 */ /* 0x000fea0003800000 */
[----:B------:R-:W-:Y:S01]  /*11c70*/  BPT.TRAP 0x1 ;  /* 0x000000040000795c */ /* 0x000fe20000300000 */
.L_x_424:
[--C-:B------:R-:W-:Y:S01]  /*11c80*/  IMAD R7, R6, 0x4000, R21.reuse ;  /* 0x0000400006077824 */ /* 0x100fe200078e0215 */
[----:B------:R-:W-:Y:S01]  /*11c90*/  R2UR UR9, R14 ;  /* 0x000000000e0972ca */ /* 0x000fe200000e0000 */
[----:B------:R-:W-:Y:S01]  /*11ca0*/  IMAD R21, R6, 0xc000, R21 ;  /* 0x0000c00006157824 */ /* 0x000fe200078e0215 */
[----:B------:R-:W-:Y:S01]  /*11cb0*/  UIADD3 UR4, UP0, UR22, 0xf0, URZ ;  /* 0x000000f016047890 */ /* 0x000fe2000ff1e03f */
[----:B------:R-:W-:Y:S01]  /*11cc0*/  R2UR UR11, R18 ;  /* 0x00000000120b72ca */ /* 0x000fe200000e0000 */
[----:B------:R-:W-:Y:S01]  /*11cd0*/  UIADD3 UR24, UP1, UR22, 0x1f0, URZ ;  /* 0x000001f016187890 */ /* 0x000fe2000ff3e03f */
[----:B------:R-:W-:Y:S01]  /*11ce0*/  R2UR UR5, R7 ;  /* 0x00000000070572ca */ /* 0x000fe200000e0000 */
[----:B------:R-:W-:Y:S01]  /*11cf0*/  VIADD R6, R6, 0x1 ;  /* 0x0000000106067836 */ /* 0x000fe20000000000 */
[----:B------:R-:W-:Y:S01]  /*11d00*/  R2UR UR8, R21 ;  /* 0x00000000150872ca */ /* 0x000fe200000e0000 */
[----:B------:R-:W-:Y:S01]  /*11d10*/  UIADD3.X UR25, URZ, UR23, URZ, UP1, !UPT ;  /* 0x000000173f197290 */ /* 0x000fe20008ffe43f */
[----:B------:R-:W-:Y:S01]  /*11d20*/  R2UR UR10, R20 ;  /* 0x00000000140a72ca */ /* 0x000fe200000e0000 */
[----:B------:R-:W-:Y:S01]  /*11d30*/  UMOV UR6, 0x0 ;  /* 0x0000000000067882 */ /* 0x000fe20000000000 */
[----:B------:R-:W-:Y:S01]  /*11d40*/  R2UR UR12, R8 ;  /* 0x00000000080c72ca */ /* 0x000fe200000e0000 */
[----:B------:R-:W-:Y:S01]  /*11d50*/  UMOV UR7, 0x10000000 ;  /* 0x1000000000077882 */ /* 0x000fe20000000000 */
[----:B------:R-:W-:Y:S01]  /*11d60*/  IADD3 R4, R4, -0x1, RZ ;  /* 0xffffffff04047810 */ /* 0x000fe20007ffe0ff */
[----:B------:R-:W-:Y:S01]  /*11d70*/  VIADD R20, R20, 0x40 ;  /* 0x0000004014147836 */ /* 0x000fe20000000000 */
[----:B------:R-:W-:-:S02]  /*11d80*/  R2UR UR19, R15 ;  /* 0x000000000f1372ca */ /* 0x000fc400000e0000 */
[----:B------:R-:W-:Y:S01]  /*11d90*/  ISETP.GT.AND P3, PT, R4, 0x1, PT ;  /* 0x000000010400780c */ /* 0x000fe20003f64270 */
[----:B------:R-:W-:Y:S01]  /*11da0*/  UIADD3 UR14, UR5, 0x100, URZ ;  /* 0x00000100050e7890 */ /* 0x000fe2000fffe03f */
[C---:B------:R-:W-:Y:S01]  /*11db0*/  ISETP.NE.AND P1, PT, R6.reuse, 0x3, PT ;  /* 0x000000030600780c */ /* 0x040fe20003f25270 */
[----:B------:R-:W-:Y:S02]  /*11dc0*/  UIADD3.X UR5, URZ, UR23, URZ, UP0, !UPT ;  /* 0x000000173f057290 */ /* 0x000fe400087fe43f */
[----:B------:R-:W-:Y:S01]  /*11dd0*/  UIADD3 UR15, UR8, 0xc100, URZ ;  /* 0x0000c100080f7890 */ /* 0x000fe2000fffe03f */
[----:B------:R-:W-:Y:S02]  /*11de0*/  SEL R14, RZ, 0x1, P1 ;  /* 0x00000001ff0e7807 */ /* 0x000fe40000800000 */
[----:B------:R-:W-:Y:S01]  /*11df0*/  UMOV UR8, UR14 ;  /* 0x0000000e00087c82 */ /* 0x000fe20008000000 */
[----:B------:R-:W-:Y:S02]  /*11e00*/  SEL R6, R6, RZ, P1 ;  /* 0x000000ff06067207 */ /* 0x000fe40000800000 */
[----:B------:R-:W-:Y:S01]  /*11e10*/  LOP3.LUT R5, R5, R14, RZ, 0x3c, !PT ;  /* 0x0000000e05057212 */ /* 0x000fe200078e3cff */
[----:B------:R0:W-:Y:S02]  /*11e20*/  UTMALDG.3D [UR8], [UR4], desc[UR6] ;  /* 0x00000608040075b4 */ /* 0x0001e40008011000 */
[----:B0-----:R-:W-:Y:S01]  /*11e30*/  UMOV UR8, UR15 ;  /* 0x0000000f00087c82 */ /* 0x001fe20008000000 */
[----:B------:R-:W-:-:S02]  /*11e40*/  UMOV UR11, UR19 ;  /* 0x00000013000b7c82 */ /* 0x000fc40008000000 */
[----:B------:R0:W-:Y:S02]  /*11e50*/  UTMALDG.3D [UR8], [UR24], desc[UR6] ;  /* 0x00000608180075b4 */ /* 0x0001e40008011000 */
[----:B0-----:R-:W-:Y:S05]  /*11e60*/  @P3 BRA `(.L_x_425) ;  /* 0xfffffffc00483947 */ /* 0x001fea000383ffff */
.L_x_421:
[----:B------:R-:W-:Y:S05]  /*11e70*/  BSYNC B1 ;  /* 0x0000000000017941 */ /* 0x000fea0003800000 */
.L_x_420:
[----:B------:R-:W-:Y:S01]  /*11e80*/  LOP3.LUT P3, RZ, R13, 0xff, RZ, 0xc0, !PT ;  /* 0x000000ff0dff7812 */ /* 0x000fe2000786c0ff */
[----:B------:R-:W-:Y:S01]  /*11e90*/  IMAD.IADD R12, R3, 0x1, R12 ;  /* 0x00000001030c7824 */ /* 0x000fe200078e020c */
[----:B------:R-:W-:Y:S01]  /*11ea0*/  IADD3 R16, P4, R16, UR20, RZ ;  /* 0x0000001410107c10 */ /* 0x000fe2000ff9e0ff */
[----:B------:R-:W-:Y:S01]  /*11eb0*/  ULDC.64 UR4, c[0x0][0x650] ;  /* 0x0001940000047ab9 */ /* 0x000fe20000000a00 */
[----:B------:R-:W-:Y:S01]  /*11ec0*/  BSSY B1, `(.L_x_426) ;  /* 0x000006a000017945 */ /* 0x000fe20003800000 */
[----:B------:R-:W-:Y:S01]  /*11ed0*/  MOV R9, 0xffffffff ;  /* 0xffffffff00097802 */ /* 0x000fe20000000f00 */
[----:B------:R-:W-:Y:S01]  /*11ee0*/  IMAD.MOV.U32 R8, RZ, RZ, -0x1 ;  /* 0xffffffffff087424 */ /* 0x000fe200078e00ff */
[----:B------:R-:W-:Y:S02]  /*11ef0*/  ISETP.GT.U32.AND P1, PT, R12, 0x2, PT ;  /* 0x000000020c00780c */ /* 0x000fe40003f24070 */
[----:B------:R-:W-:Y:S02]  /*11f00*/  IADD3.X R17, R17, UR13, RZ, P4, !PT ;  /* 0x0000000d11117c10 */ /* 0x000fe4000a7fe4ff */
[----:B------:R-:W-:-:S02]  /*11f10*/  ISETP.LT.U32.AND P1, PT, R3, 0x3, P1 ;  /* 0x000000030300780c */ /* 0x000fc40000f21070 */
[----:B------:R-:W0:Y:S01]  /*11f20*/  @P3 S2R R5, SR_CgaCtaId ;  /* 0x0000000000053919 */ /* 0x000e220000008800 */
[----:B------:R-:W-:Y:S02]  /*11f30*/  @P3 MOV R4, 0x400 ;  /* 0x0000040000043802 */ /* 0x000fe40000000f00 */
[----:B------:R-:W-:Y:S02]  /*11f40*/  PRMT R13, RZ, 0x7610, R13 ;  /* 0x00007610ff0d7816 */ /* 0x000fe4000000000d */
[----:B0-----:R-:W-:Y:S01]  /*11f50*/  @P3 LEA R6, R5, R4, 0x18 ;  /* 0x0000000405063211 */ /* 0x001fe200078ec0ff */
[----:B------:R-:W-:-:S03]  /*11f60*/  IMAD.WIDE.U32 R4, R12, -0x55555555, RZ ;  /* 0xaaaaaaab0c047825 */ /* 0x000fc600078e00ff */
[----:B------:R0:W-:Y:S01]  /*11f70*/  @P3 SYNCS.ARRIVE.TRANS64.A1T0 RZ, [R6+URZ+0x48], RZ ;  /* 0x000048ff06ff39a7 */ /* 0x0001e2000810003f */
[----:B------:R-:W-:Y:S02]  /*11f80*/  ISETP.GE.U32.AND P3, PT, R3, 0x3, PT ;  /* 0x000000030300780c */ /* 0x000fe40003f66070 */
[----:B------:R-:W-:Y:S02]  /*11f90*/  SHF.R.U32.HI R7, RZ, 0x1, R5 ;  /* 0x00000001ff077819 */ /* 0x000fe40000011605 */
[----:B------:R-:W-:Y:S02]  /*11fa0*/  SEL R5, RZ, 0x1, !P1 ;  /* 0x00000001ff057807 */ /* 0x000fe40004800000 */
[----:B------:R-:W-:Y:S01]  /*11fb0*/  ISETP.GE.U32.AND P1, PT, R16, UR4, PT ;  /* 0x0000000410007c0c */ /* 0x000fe2000bf26070 */
[----:B------:R-:W-:Y:S01]  /*11fc0*/  IMAD R12, R7, -0x3, R12 ;  /* 0xfffffffd070c7824 */ /* 0x000fe200078e020c */
[----:B------:R-:W-:Y:S02]  /*11fd0*/  LOP3.LUT R0, R0, R5, RZ, 0x3c, !PT ;  /* 0x0000000500007212 */ /* 0x000fe400078e3cff */
[----:B------:R-:W-:-:S02]  /*11fe0*/  ISETP.GE.U32.AND.EX P1, PT, R17, UR5, PT, P1 ;  /* 0x0000000511007c0c */ /* 0x000fc4000bf26110 */
[----:B------:R-:W-:Y:S02]  /*11ff0*/  PRMT R4, RZ, 0x7610, R4 ;  /* 0x00007610ff047816 */ /* 0x000fe40000000004 */
[----:B------:R-:W-:Y:S01]  /*12000*/  @P3 LOP3.LUT R0, R0, 0x1, R7, 0x78, !PT ;  /* 0x0000000100003812 */ /* 0x000fe200078e7807 */
[----:B------:R-:W-:-:S08]  /*12010*/  IMAD.MOV.U32 R7, RZ, RZ, -0x1 ;  /* 0xffffffffff077424 */ /* 0x000fd000078e00ff */
[----:B0-----:R-:W-:Y:S05]  /*12020*/  @P1 BRA `(.L_x_427) ;  /* 0x00000004004c1947 */ /* 0x001fea0003800000 */
[----:B------:R-:W-:Y:S01]  /*12030*/  ULDC.64 UR4, c[0x0][0x628] ;  /* 0x00018a0000047ab9 */ /* 0x000fe20000000a00 */
[----:B------:R-:W0:Y:S01]  /*12040*/  S2R R15, SR_CTAID.X ;  /* 0x00000000000f7919 */ /* 0x000e220000002500 */
[----:B------:R-:W-:Y:S01]  /*12050*/  ISETP.NE.U32.AND P1, PT, RZ, UR4, PT ;  /* 0x00000004ff007c0c */ /* 0x000fe2000bf25070 */
[----:B------:R-:W-:Y:S01]  /*12060*/  ULDC UR7, c[0x0][0x630] ;  /* 0x00018c0000077ab9 */ /* 0x000fe20000000800 */
[----:B------:R-:W-:Y:S01]  /*12070*/  IMAD.MOV.U32 R4, RZ, RZ, R16 ;  /* 0x000000ffff047224 */ /* 0x000fe200078e0010 */
[----:B------:R-:W1:Y:S01]  /*12080*/  S2R R14, SR_CTAID.Y ;  /* 0x00000000000e7919 */ /* 0x000e620000002600 */
[----:B------:R-:W-:Y:S01]  /*12090*/  ISETP.NE.AND.EX P1, PT, RZ, UR5, PT, P1 ;  /* 0x00000005ff007c0c */ /* 0x000fe2000bf25310 */
[----:B------:R-:W-:-:S12]  /*120a0*/  IMAD.MOV.U32 R5, RZ, RZ, R17 ;  /* 0x000000ffff057224 */ /* 0x000fd800078e0011 */
[----:B------:R-:W-:Y:S05]  /*120b0*/  @!P1 BRA `(.L_x_428) ;  /* 0x0000000000289947 */ /* 0x000fea0003800000 */
[----:B------:R-:W-:Y:S02]  /*120c0*/  ULDC UR6, c[0x0][0x634] ;  /* 0x00018d0000067ab9 */ /* 0x000fe40000000800 */
[----:B------:R-:W-:-:S04]  /*120d0*/  IADD3 R9, P1, R16, UR6, RZ ;  /* 0x0000000610097c10 */ /* 0x000fc8000ff3e0ff */
[----:B------:R-:W-:-:S05]  /*120e0*/  IADD3.X R21, RZ, R17, RZ, P1, !PT ;  /* 0x00000011ff157210 */ /* 0x000fca0000ffe4ff */
[----:B------:R-:W-:-:S04]  /*120f0*/  IMAD.WIDE.U32 R6, R21, UR4, RZ ;  /* 0x0000000415067c25 */ /* 0x000fc8000f8e00ff */
[----:B------:R-:W-:-:S04]  /*12100*/  IMAD.WIDE.U32 R6, P1, R9, UR5, R6 ;  /* 0x0000000509067c25 */ /* 0x000fc8000f820006 */
[----:B------:R-:W-:-:S04]  /*12110*/  IMAD.WIDE.U32 R8, R9, UR4, RZ ;  /* 0x0000000409087c25 */ /* 0x000fc8000f8e00ff */
[----:B------:R-:W-:Y:S01]  /*12120*/  IMAD.X R5, RZ, RZ, RZ, P1 ;  /* 0x000000ffff057224 */ /* 0x000fe200008e06ff */
[----:B------:R-:W-:Y:S01]  /*12130*/  IADD3 RZ, P1, R9, R6, RZ ;  /* 0x0000000609ff7210 */ /* 0x000fe20007f3e0ff */
[----:B------:R-:W-:-:S04]  /*12140*/  IMAD.MOV.U32 R4, RZ, RZ, R7 ;  /* 0x000000ffff047224 */ /* 0x000fc800078e0007 */
[----:B------:R-:W-:-:S08]  /*12150*/  IMAD.WIDE.U32.X R4, R21, UR5, R4, P1 ;  /* 0x0000000515047c25 */ /* 0x000fd000088e0404 */
.L_x_428:
[--C-:B------:R-:W-:Y:S01]  /*12160*/  SHF.R.U64 R8, R4, UR7, R5.reuse ;  /* 0x0000000704087c19 */ /* 0x100fe20008001205 */
[----:B------:R-:W-:Y:S01]  /*12170*/  ULDC.64 UR4, c[0x0][0x620] ;  /* 0x0001880000047ab9 */ /* 0x000fe20000000a00 */
[----:B------:R-:W-:Y:S01]  /*12180*/  SHF.R.U32.HI R4, RZ, UR7, R5 ;  /* 0x00000007ff047c19 */ /* 0x000fe20008011605 */
[----:B------:R-:W2:Y:S01]  /*12190*/  LDC R24, c[0x0][0x144] ;  /* 0x00005100ff187b82 */ /* 0x000ea20000000800 */
[----:B------:R-:W-:Y:S01]  /*121a0*/  IADD3 R7, P1, RZ, -R8, RZ ;  /* 0x80000008ff077210 */ /* 0x000fe20007f3e0ff */
[----:B------:R-:W-:Y:S01]  /*121b0*/  ULDC.64 UR8, c[0x0][0x640] ;  /* 0x0001900000087ab9 */ /* 0x000fe20000000a00 */
[----:B0-----:R-:W-:Y:S01]  /*121c0*/  I2FP.F32.U32 R9, R15 ;  /* 0x0000000f00097245 */ /* 0x001fe20000201000 */
[----:B------:R-:W-:Y:S02]  /*121d0*/  ULDC UR6, c[0x0][0x608] ;  /* 0x0001820000067ab9 */ /* 0x000fe40000000800 */
[----:B------:R-:W-:Y:S01]  /*121e0*/  IMAD.X R4, RZ, RZ, ~R4, P1 ;  /* 0x000000ffff047224 */ /* 0x000fe200008e0e04 */
[----:B------:R-:W-:Y:S01]  /*121f0*/  ISETP.NE.U32.AND P1, PT, RZ, UR8, PT ;  /* 0x00000008ff007c0c */ /* 0x000fe2000bf25070 */
[----:B------:R-:W0:Y:S02]  /*12200*/  LDC R21, c[0x0][0x148] ;  /* 0x00005200ff157b82 */ /* 0x000e240000000800 */
[----:B------:R-:W-:Y:S01]  /*12210*/  IMAD R6, R4, UR4, RZ ;  /* 0x0000000404067c24 */ /* 0x000fe2000f8e02ff */
[----:B------:R-:W-:Y:S01]  /*12220*/  ISETP.NE.AND.EX P1, PT, RZ, UR9, PT, P1 ;  /* 0x00000009ff007c0c */ /* 0x000fe2000bf25310 */
[----:B------:R-:W-:Y:S01]  /*12230*/  IMAD.WIDE.U32 R4, R7, UR4, R16 ;  /* 0x0000000407047c25 */ /* 0x000fe2000f8e0010 */
[----:B------:R-:W-:-:S03]  /*12240*/  ULDC UR4, c[0x0][0x150] ;  /* 0x0000540000047ab9 */ /* 0x000fc60000000800 */
[----:B------:R-:W-:Y:S02]  /*12250*/  IMAD R7, R7, UR5, R6 ;  /* 0x0000000507077c24 */ /* 0x000fe4000f8e0206 */
[----:B------:R-:W-:Y:S01]  /*12260*/  FMUL R6, R9, UR4 ;  /* 0x0000000409067c20 */ /* 0x000fe20008400000 */
[----:B------:R-:W-:Y:S01]  /*12270*/  ULDC UR4, c[0x0][0x618] ;  /* 0x0001860000047ab9 */ /* 0x000fe20000000800 */
[----:B------:R-:W-:Y:S01]  /*12280*/  ULDC UR5, c[0x0][0x154] ;  /* 0x0000550000057ab9 */ /* 0x000fe20000000800 */
[----:B------:R-:W-:-:S03]  /*12290*/  IADD3 R5, R5, R7, RZ ;  /* 0x0000000705057210 */ /* 0x000fc60007ffe0ff */
[----:B------:R-:W3:Y:S01]  /*122a0*/  F2I.U32.TRUNC.NTZ R6, R6 ;  /* 0x0000000600067305 */ /* 0x000ee2000020f000 */
[----:B------:R-:W-:Y:S02]  /*122b0*/  SHF.R.U64 R9, R4, UR4, R5 ;  /* 0x0000000404097c19 */ /* 0x000fe40008001205 */
[----:B-1----:R-:W-:-:S05]  /*122c0*/  I2FP.F32.U32 R4, R14 ;  /* 0x0000000e00047245 */ /* 0x002fca0000201000 */
[----:B------:R-:W-:Y:S01]  /*122d0*/  FMUL R22, R4, UR5 ;  /* 0x0000000504167c20 */ /* 0x000fe20008400000 */
[----:B------:R-:W-:Y:S01]  /*122e0*/  SHF.R.U32.HI R4, RZ, UR4, R5 ;  /* 0x00000004ff047c19 */ /* 0x000fe20008011605 */
[----:B------:R-:W-:-:S03]  /*122f0*/  ULDC UR4, c[0x0][0x658] ;  /* 0x0001960000047ab9 */ /* 0x000fc60000000800 */
[--C-:B------:R-:W-:Y:S01]  /*12300*/  SHF.R.U64 R20, R9, UR6, R4.reuse ;  /* 0x0000000609147c19 */ /* 0x100fe20008001204 */
[----:B------:R-:W1:Y:S01]  /*12310*/  F2I.U32.TRUNC.NTZ R22, R22 ;  /* 0x0000001600167305 */ /* 0x000e62000020f000 */
[----:B------:R-:W-:Y:S01]  /*12320*/  SHF.R.U32.HI R5, RZ, UR6, R4 ;  /* 0x00000006ff057c19 */ /* 0x000fe20008011604 */
[----:B---3--:R-:W-:-:S03]  /*12330*/  IMAD.MOV R6, RZ, RZ, -R6 ;  /* 0x000000ffff067224 */ /* 0x008fc600078e0a06 */
[----:B------:R-:W-:Y:S01]  /*12340*/  SHF.R.U64 R18, R20, UR4, R5 ;  /* 0x0000000414127c19 */ /* 0x000fe20008001205 */
[----:B--2---:R-:W-:Y:S01]  /*12350*/  IMAD R15, R24, R6, R15 ;  /* 0x00000006180f7224 */ /* 0x004fe200078e020f */
[----:B------:R-:W-:-:S03]  /*12360*/  SHF.R.U32.HI R23, RZ, UR4, R5 ;  /* 0x00000004ff177c19 */ /* 0x000fc60008011605 */
[----:B------:R-:W-:Y:S02]  /*12370*/  IMAD.MOV.U32 R4, RZ, RZ, R18 ;  /* 0x000000ffff047224 */ /* 0x000fe400078e0012 */
[----:B------:R-:W-:Y:S01]  /*12380*/  IMAD.MOV.U32 R5, RZ, RZ, R23 ;  /* 0x000000ffff057224 */ /* 0x000fe200078e0017 */
[----:B-1----:R-:W-:Y:S06]  /*12390*/  @!P1 BRA `(.L_x_429) ;  /* 0x0000000000289947 */ /* 0x002fec0003800000 */
[----:B------:R-:W-:Y:S02]  /*123a0*/  ULDC UR4, c[0x0][0x64c] ;  /* 0x0001930000047ab9 */ /* 0x000fe40000000800 */
[----:B------:R-:W-:-:S04]  /*123b0*/  IADD3 R5, P1, R18, UR4, RZ ;  /* 0x0000000412057c10 */ /* 0x000fc8000ff3e0ff */
[----:B------:R-:W-:-:S05]  /*123c0*/  IADD3.X R23, RZ, R23, RZ, P1, !PT ;  /* 0x00000017ff177210 */ /* 0x000fca0000ffe4ff */
[----:B------:R-:W-:-:S04]  /*123d0*/  IMAD.WIDE.U32 R6, R23, UR8, RZ ;  /* 0x0000000817067c25 */ /* 0x000fc8000f8e00ff */
[----:B------:R-:W-:-:S04]  /*123e0*/  IMAD.WIDE.U32 R6, P1, R5, UR9, R6 ;  /* 0x0000000905067c25 */ /* 0x000fc8000f820006 */
[----:B------:R-:W-:-:S04]  /*123f0*/  IMAD.WIDE.U32 R4, R5, UR8, RZ ;  /* 0x0000000805047c25 */ /* 0x000fc8000f8e00ff */
[----:B------:R-:W-:Y:S01]  /*12400*/  IMAD.MOV.U32 R4, RZ, RZ, R7 ;  /* 0x000000ffff047224 */ /* 0x000fe200078e0007 */
[----:B------:R-:W-:Y:S01]  /*12410*/  IADD3 RZ, P3, R5, R6, RZ ;  /* 0x0000000605ff7210 */ /* 0x000fe20007f7e0ff */
[----:B------:R-:W-:-:S04]  /*12420*/  IMAD.X R5, RZ, RZ, RZ, P1 ;  /* 0x000000ffff057224 */ /* 0x000fc800008e06ff */
[----:B------:R-:W-:-:S08]  /*12430*/  IMAD.WIDE.U32.X R4, R23, UR9, R4, P3 ;  /* 0x0000000917047c25 */ /* 0x000fd000098e0404 */
.L_x_429:
[----:B------:R-:W-:Y:S01]  /*12440*/  ISETP.NE.AND P1, PT, R2, 0x1, PT ;  /* 0x000000010200780c */ /* 0x000fe20003f25270 */
[----:B------:R-:W-:Y:S01]  /*12450*/  ULDC UR4, c[0x0][0x648] ;  /* 0x0001920000047ab9 */ /* 0x000fe20000000800 */
[----:B------:R-:W-:Y:S01]  /*12460*/  LOP3.LUT R20, R20, UR17, RZ, 0xc0, !PT ;  /* 0x0000001114147c12 */ /* 0x000fe2000f8ec0ff */
[----:B------:R-:W-:Y:S01]  /*12470*/  IMAD.MOV R22, RZ, RZ, -R22 ;  /* 0x000000ffff167224 */ /* 0x000fe200078e0a16 */
[----:B------:R-:W-:Y:S01]  /*12480*/  SHF.R.U64 R5, R4, UR4, R5 ;  /* 0x0000000404057c19 */ /* 0x000fe20008001205 */
[----:B------:R-:W-:Y:S01]  /*12490*/  ULDC UR4, c[0x0][0x638] ;  /* 0x00018e0000047ab9 */ /* 0x000fe20000000800 */
[----:B------:R-:W-:Y:S01]  /*124a0*/  LOP3.LUT R9, R9, UR16, RZ, 0xc0, !PT ;  /* 0x0000001009097c12 */ /* 0x000fe2000f8ec0ff */
[----:B------:R-:W-:Y:S01]  /*124b0*/  ULDC UR5, c[0x0][0x610] ;  /* 0x0001840000057ab9 */ /* 0x000fe20000000800 */
[C---:B------:R-:W-:Y:S01]  /*124c0*/  IADD3 R7, -R5.reuse, RZ, RZ ;  /* 0x000000ff05077210 */ /* 0x040fe20007ffe1ff */
[----:B------:R-:W-:Y:S02]  /*124d0*/  IMAD R20, R5, UR18, R20 ;  /* 0x0000001205147c24 */ /* 0x000fe4000f8e0214 */
[----:B------:R-:W-:-:S02]  /*124e0*/  IMAD.MOV.U32 R4, RZ, RZ, 0x1 ;  /* 0x00000001ff047424 */ /* 0x000fc400078e00ff */
[----:B0-----:R-:W-:Y:S02]  /*124f0*/  @P1 IMAD R15, R21, R22, R14 ;  /* 0x00000016150f1224 */ /* 0x001fe400078e020e */
[----:B------:R-:W-:Y:S01]  /*12500*/  IMAD R18, R7, UR4, R18 ;  /* 0x0000000407127c24 */ /* 0x000fe2000f8e0212 */
[----:B------:R-:W-:Y:S01]  /*12510*/  ULDC UR4, c[0x0][0x600] ;  /* 0x0001800000047ab9 */ /* 0x000fe20000000800 */
[----:B------:R-:W-:Y:S02]  /*12520*/  IMAD R15, R20, UR5, R15 ;  /* 0x00000005140f7c24 */ /* 0x000fe4000f8e020f */
[----:B------:R-:W-:-:S05]  /*12530*/  IMAD R18, R18, UR4, R9 ;  /* 0x0000000412127c24 */ /* 0x000fca000f8e0209 */
[----:B------:R-:W-:Y:S02]  /*12540*/  SEL R9, R18, R15, !P1 ;  /* 0x0000000f12097207 */ /* 0x000fe40004800000 */
[----:B------:R-:W-:-:S07]  /*12550*/  SEL R7, R15, R18, !P1 ;  /* 0x000000120f077207 */ /* 0x000fce0004800000 */
.L_x_427:
[----:B------:R-:W-:Y:S05]  /*12560*/  BSYNC B1 ;  /* 0x0000000000017941 */ /* 0x000fea0003800000 */
.L_x_426:
[----:B------:R-:W-:-:S13]  /*12570*/  LOP3.LUT P1, RZ, R4, 0xff, RZ, 0xc0, !PT ;  /* 0x000000ff04ff7812 */ /* 0x000fda000782c0ff */
[----:B------:R-:W-:Y:S05]  /*12580*/  @P1 BRA `(.L_x_430) ;  /* 0xfffffff4004c1947 */ /* 0x000fea000383ffff */
[----:B------:R-:W-:Y:S05]  /*12590*/  BSYNC B0 ;  /* 0x0000000000007941 */ /* 0x000fea0003800000 */
.L_x_418:
[----:B------:R-:W-:-:S03]  /*125a0*/  UMOV UR4, 0xffffffff ;  /* 0xffffffff00047882 */ /* 0x000fc60000000000 */
[----:B------:R-:W-:Y:S05]  /*125b0*/  BRA.DIV UR4, `(.L_x_431) ;  /* 0x0000000204f47947 */ /* 0x000fea000b800000 */
[----:B------:R-:W-:-:S13]  /*125c0*/  ELECT P6, URZ, PT ;  /* 0x00000000003f782f */ /* 0x000fda00038c0000 */
.L_x_444:
[----:B------:R-:W-:Y:S04]  /*125d0*/  BSSY B0, `(.L_x_432) ;  /* 0x0000022000007945 */ /* 0x000fe80003800000 */
[----:B------:R-:W-:Y:S05]  /*125e0*/  @!P6 BRA `(.L_x_433) ;  /* 0x000000000080e947 */ /* 0x000fea0003800000 */
[----:B------:R-:W-:-:S04]  /*125f0*/  LOP3.LUT R19, R19, 0x2, RZ, 0xfc, !PT ;  /* 0x0000000213137812 */ /* 0x000fc800078efcff */
[----:B------:R-:W-:-:S13]  /*12600*/  ISETP.NE.AND P0, PT, R19, 0x3, PT ;  /* 0x000000031300780c */ /* 0x000fda0003f05270 */
[----:B------:R-:W-:Y:S05]  /*12610*/  @!P0 BRA `(.L_x_434) ;  /* 0x0000000000048947 */ /* 0x000fea0003800000 */
[----:B------:R-:W-:Y:S01]  /*12620*/  BPT.TRAP 0x1 ;  /* 0x000000040000795c */ /* 0x000fe20000300000 */
.L_x_434:
[----:B------:R-:W0:Y:S01]  /*12630*/  S2R R3, SR_CgaCtaId ;  /* 0x0000000000037919 */ /* 0x000e220000008800 */
[----:B------:R-:W-:-:S04]  /*12640*/  MOV R2, 0x400 ;  /* 0x0000040000027802 */ /* 0x000fc80000000f00 */
[----:B0-----:R-:W-:Y:S02]  /*12650*/  LEA R3, R3, R2, 0x18 ;  /* 0x0000000203037211 */ /* 0x001fe400078ec0ff */
[----:B------:R-:W-:-:S03]  /*12660*/  SHF.L.U32 R2, R0, 0x1f, RZ ;  /* 0x0000001f00027819 */ /* 0x000fc600000006ff */
[----:B------:R-:W-:-:S04]  /*12670*/  VIADD R3, R3, 0x18 ;  /* 0x0000001803037836 */ /* 0x000fc80000000000 */
[C---:B------:R-:W-:Y:S01]  /*12680*/  IMAD R7, R12.reuse, 0x8, R3 ;  /* 0x000000080c077824 */ /* 0x040fe200078e0203 */
[----:B------:R-:W-:-:S03]  /*12690*/  IADD3 R12, R12, 0x1, RZ ;  /* 0x000000010c0c7810 */ /* 0x000fc60007ffe0ff */
[----:B------:R-:W0:Y:S01]  /*126a0*/  SYNCS.PHASECHK.TRANS64.TRYWAIT P0, [R7+URZ], R2 ;  /* 0x00000002070075a7 */ /* 0x000e22000800017f */
[----:B------:R-:W-:-:S04]  /*126b0*/  ISETP.NE.AND P1, PT, R12, 0x3, PT ;  /* 0x000000030c00780c */ /* 0x000fc80003f25270 */
[----:B------:R-:W-:Y:S02]  /*126c0*/  SEL R5, RZ, 0x1, P1 ;  /* 0x00000001ff057807 */ /* 0x000fe40000800000 */
[----:B------:R-:W-:Y:S02]  /*126d0*/  SEL R12, R12, RZ, P1 ;  /* 0x000000ff0c0c7207 */ /* 0x000fe40000800000 */
[----:B------:R-:W-:-:S03]  /*126e0*/  LOP3.LUT R5, R0, R5, RZ, 0x3c, !PT ;  /* 0x0000000500057212 */ /* 0x000fc600078e3cff */
[----:B------:R-:W-:Y:S01]  /*126f0*/  IMAD R9, R12, 0x8, R3 ;  /* 0x000000080c097824 */ /* 0x000fe200078e0203 */
[----:B------:R-:W-:Y:S01]  /*12700*/  SHF.L.U32 R4, R5, 0x1f, RZ ;  /* 0x0000001f05047819 */ /* 0x000fe200000006ff */
[----:B0-----:R-:W-:Y:S06]  /*12710*/  @!P0 BRA `(.L_x_435) ;  /* 0x0000000000bc8947 */ /* 0x001fec0003800000 */
.L_x_445:
[----:B------:R-:W1:Y:S01]  /*12720*/  SYNCS.PHASECHK.TRANS64.TRYWAIT P0, [R9+URZ], R4 ;  /* 0x00000004090075a7 */ /* 0x000e62000800017f */
[----:B------:R-:W-:-:S05]  /*12730*/  VIADD R0, R12, 0x1 ;  /* 0x000000010c007836 */ /* 0x000fca0000000000 */
[----:B------:R-:W-:-:S04]  /*12740*/  ISETP.NE.AND P1, PT, R0, 0x3, PT ;  /* 0x000000030000780c */ /* 0x000fc80003f25270 */
[----:B0-----:R-:W-:Y:S02]  /*12750*/  SEL R2, RZ, 0x1, P1 ;  /* 0x00000001ff027807 */ /* 0x001fe40000800000 */
[----:B------:R-:W-:Y:S02]  /*12760*/  SEL R0, R0, RZ, P1 ;  /* 0x000000ff00007207 */ /* 0x000fe40000800000 */
[----:B------:R-:W-:Y:S01]  /*12770*/  LOP3.LUT R2, R5, R2, RZ, 0x3c, !PT ;  /* 0x0000000205027212 */ /* 0x000fe200078e3cff */
[----:B-1----:R-:W-:Y:S06]  /*12780*/  @!P0 BRA `(.L_x_436) ;  /* 0x0000000000b48947 */ /* 0x002fec0003800000 */
.L_x_446:
[----:B------:R-:W-:Y:S01]  /*12790*/  IMAD R3, R0, 0x8, R3 ;  /* 0x0000000800037824 */ /* 0x000fe200078e0203 */
[----:B------:R-:W-:-:S07]  /*127a0*/  SHF.L.U32 R0, R2, 0x1f, RZ ;  /* 0x0000001f02007819 */ /* 0x000fce00000006ff */
.L_x_437:
[----:B-1----:R1:W2:Y:S02]  /*127b0*/  SYNCS.PHASECHK.TRANS64.TRYWAIT P0, [R3+URZ], R0 ;  /* 0x00000000030075a7 */ /* 0x0022a4000800017f */
[----:B--2---:R-:W-:Y:S05]  /*127c0*/  @!P0 NANOSLEEP.SYNCS 0x989680 ;  /* 0x009896800000895d */ /* 0x004fea0003900000 */
[----:B------:R-:W2:Y:S02]  /*127d0*/  @!P0 SYNCS.PHASECHK.TRANS64 P0, [R3+URZ], R0 ;  /* 0x00000000030085a7 */ /* 0x000ea4000800007f */
[----:B--2---:R-:W-:Y:S05]  /*127e0*/  @!P0 BRA `(.L_x_437) ;  /* 0xfffffffc00f08947 */ /* 0x004fea000383ffff */
.L_x_433:
[----:B------:R-:W-:Y:S05]  /*127f0*/  BSYNC B0 ;  /* 0x0000000000007941 */ /* 0x000fea0003800000 */
.L_x_432:
[----:B------:R-:W-:Y:S05]  /*12800*/  EXIT ;  /* 0x000000000000794d */ /* 0x000fea0003800000 */
.L_x_17:
[----:B---3--:R3:W4:Y:S02]  /*12810*/  SYNCS.PHASECHK.TRANS64.TRYWAIT P1, [R3+URZ], R0 ;  /* 0x00000000030075a7 */ /* 0x008724000802017f */
[----:B----4-:R-:W-:Y:S05]  /*12820*/  @!P1 NANOSLEEP.SYNCS 0x989680 ;  /* 0x009896800000995d */ /* 0x010fea0003900000 */
[----:B------:R-:W4:Y:S02]  /*12830*/  @!P1 SYNCS.PHASECHK.TRANS64 P1, [R3+URZ], R0 ;  /* 0x00000000030095a7 */ /* 0x000f24000802007f */
[----:B----4-:R-:W-:Y:S05]  /*12840*/  @!P1 BRA `(.L_x_17) ;  /* 0xfffffffc00f09947 */ /* 0x010fea000383ffff */
[----:B------:R-:W-:Y:S05]  /*12850*/  BRA `(.L_x_16) ;  /* 0xfffffee800707947 */ /* 0x000fea000383ffff */
.L_x_22:
[----:B-1----:R-:W-:-:S04]  /*12860*/  MOV R4, UR8 ;  /* 0x0000000800047c02 */ /* 0x002fc80008000f00 */
[----:B------:R1:W2:Y:S03]  /*12870*/  SYNCS.PHASECHK.TRANS64.TRYWAIT P1, [R4+URZ], R3 ;  /* 0x00000003040075a7 */ /* 0x0002a6000802017f */
[----:B--2---:R-:W-:Y:S05]  /*12880*/  @!P1 NANOSLEEP.SYNCS 0x989680 ;  /* 0x009896800000995d */ /* 0x004fea0003900000 */
[----:B------:R-:W2:Y:S02]  /*12890*/  @!P1 SYNCS.PHASECHK.TRANS64 P1, [R4+URZ], R3 ;  /* 0x00000003040095a7 */ /* 0x000ea4000802007f */
[----:B--2---:R-:W-:Y:S05]  /*128a0*/  @!P1 BRA `(.L_x_22) ;  /* 0xfffffffc00ec9947 */ /* 0x004fea000383ffff */
[----:B------:R-:W-:Y:S05]  /*128b0*/  BRA `(.L_x_21) ;  /* 0xfffffeec00a07947 */ /* 0x000fea000383ffff */
.L_x_419:
[----:B------:R-:W-:Y:S01]  /*128c0*/  BSSY B1, `(.L_x_438) ;  /* 0x0000006000017945 */ /* 0x000fe20003800000 */
[----:B------:R-:W-:-:S07]  /*128d0*/  IMAD.MOV.U32 R15, RZ, RZ, -0x1 ;  /* 0xffffffffff0f7424 */ /* 0x000fce00078e00ff */
[----:B------:R-:W-:Y:S05]  /*128e0*/  WARPSYNC.COLLECTIVE R15, `(.L_x_439) ;  /* 0x000000000f0c7348 */ /* 0x000fea0003c00000 */
[----:B------:R-:W-:Y:S02]  /*128f0*/  ELECT P6, UR62, PT ;  /* 0x00000000003e782f */ /* 0x000fe400038c0000 */
[----:B------:R-:W-:Y:S01]  /*12900*/  MOV R14, UR62 ;  /* 0x0000003e000e7c02 */ /* 0x000fe20008000f00 */
[----:B------:R-:W-:Y:S10]  /*12910*/  ENDCOLLECTIVE ;  /* 0x000000000000791b */ /* 0x000ff40003800000 */
.L_x_439:
[----:B------:R-:W-:Y:S05]  /*12920*/  BSYNC B1 ;  /* 0x0000000000017941 */ /* 0x000fea0003800000 */
.L_x_438:
[----:B------:R-:W-:Y:S05]  /*12930*/  BRA `(.L_x_440) ;  /* 0xfffffff0006c7947 */ /* 0x000fea000383ffff */
.L_x_422:
[----:B0-----:R0:W1:Y:S02]  /*12940*/  SYNCS.PHASECHK.TRANS64.TRYWAIT P1, [R14+URZ+0x18], R7 ;  /* 0x000018070e0075a7 */ /* 0x001064000802017f */
[----:B-1----:R-:W-:Y:S05]  /*12950*/  @!P1 NANOSLEEP.SYNCS 0x989680 ;  /* 0x009896800000995d */ /* 0x002fea0003900000 */
[----:B------:R-:W1:Y:S02]  /*12960*/  @!P1 SYNCS.PHASECHK.TRANS64 P1, [R14+URZ+0x18], R7 ;  /* 0x000018070e0095a7 */ /* 0x000e64000802007f */
[----:B-1----:R-:W-:Y:S05]  /*12970*/  @!P1 BRA `(.L_x_422) ;  /* 0xfffffffc00f09947 */ /* 0x002fea000383ffff */
[----:B------:R-:W-:Y:S05]  /*12980*/  BRA `(.L_x_441) ;  /* 0xfffffff000a07947 */ /* 0x000fea000383ffff */
.L_x_431:
[----:B------:R-:W-:Y:S01]  /*12990*/  BSSY B0, `(.L_x_442) ;  /* 0x0000006000007945 */ /* 0x000fe20003800000 */
[----:B------:R-:W-:-:S07]  /*129a0*/  IMAD.MOV.U32 R15, RZ, RZ, -0x1 ;  /* 0xffffffffff0f7424 */ /* 0x000fce00078e00ff */
[----:B------:R-:W-:Y:S05]  /*129b0*/  WARPSYNC.COLLECTIVE R15, `(.L_x_443) ;  /* 0x000000000f0c7348 */ /* 0x000fea0003c00000 */
[----:B------:R-:W-:Y:S02]  /*129c0*/  ELECT P6, UR62, PT ;  /* 0x00000000003e782f */ /* 0x000fe400038c0000 */
[----:B------:R-:W-:Y:S01]  /*129d0*/  MOV R14, UR62 ;  /* 0x0000003e000e7c02 */ /* 0x000fe20008000f00 */
[----:B------:R-:W-:Y:S10]  /*129e0*/  ENDCOLLECTIVE ;  /* 0x000000000000791b */ /* 0x000ff40003800000 */
.L_x_443:
[----:B------:R-:W-:Y:S05]  /*129f0*/  BSYNC B0 ;  /* 0x0000000000007941 */ /* 0x000fea0003800000 */
.L_x_442:
[----:B------:R-:W-:Y:S05]  /*12a00*/  BRA `(.L_x_444) ;  /* 0xfffffff800f07947 */ /* 0x000fea000383ffff */
.L_x_435:
[----:B0-----:R0:W1:Y:S02]  /*12a10*/  SYNCS.PHASECHK.TRANS64.TRYWAIT P0, [R7+URZ], R2 ;  /* 0x00000002070075a7 */ /* 0x001064000800017f */
[----:B-1----:R-:W-:Y:S05]  /*12a20*/  @!P0 NANOSLEEP.SYNCS 0x989680 ;  /* 0x009896800000895d */ /* 0x002fea0003900000 */
[----:B------:R-:W1:Y:S02]  /*12a30*/  @!P0 SYNCS.PHASECHK.TRANS64 P0, [R7+URZ], R2 ;  /* 0x00000002070085a7 */ /* 0x000e64000800007f */
[----:B-1----:R-:W-:Y:S05]  /*12a40*/  @!P0 BRA `(.L_x_435) ;  /* 0xfffffffc00f08947 */ /* 0x002fea000383ffff */
[----:B------:R-:W-:Y:S05]  /*12a50*/  BRA `(.L_x_445) ;  /* 0xfffffffc00307947 */ /* 0x000fea000383ffff */
.L_x_436:
[----:B0-----:R0:W1:Y:S02]  /*12a60*/  SYNCS.PHASECHK.TRANS64.TRYWAIT P0, [R9+URZ], R4 ;  /* 0x00000004090075a7 */ /* 0x001064000800017f */
[----:B-1----:R-:W-:Y:S05]  /*12a70*/  @!P0 NANOSLEEP.SYNCS 0x989680 ;  /* 0x009896800000895d */ /* 0x002fea0003900000 */
[----:B------:R-:W1:Y:S02]  /*12a80*/  @!P0 SYNCS.PHASECHK.TRANS64 P0, [R9+URZ], R4 ;  /* 0x00000004090085a7 */ /* 0x000e64000800007f */
[----:B-1----:R-:W-:Y:S05]  /*12a90*/  @!P0 BRA `(.L_x_436) ;  /* 0xfffffffc00f08947 */ /* 0x002fea000383ffff */
[----:B------:R-:W-:Y:S05]  /*12aa0*/  BRA `(.L_x_446) ;  /* 0xfffffffc00387947 */ /* 0x000fea000383ffff */
.L_x_447:
[----:B------:R-:W-:-:S00]  /*12ab0*/  BRA `(.L_x_447) ;  /* 0xfffffffc00fc7947 */ /* 0x000fc0000383ffff */
[----:B------:R-:W-:-:S00]  /*12ac0*/  NOP ;  /* 0x0000000000007918 */ /* 0x000fc00000000000 */
        /* <DEDUP_REMOVED lines=11> */
.L_x_448:


//--------------------- .nv.global.init           --------------------------
	.section	.nv.global.init,"aw",@progbits
.nv.global.init:
	.type		$str$22,@object
	.size		$str$22,($str$23 - $str$22)
$str$22:
        /*0000*/ 	.byte	0x6b, 0x5f, 0x74, 0x69, 0x6c, 0x65, 0x5f, 0x63, 0x6f, 0x75, 0x6e, 0x74, 0x20, 0x3e, 0x3d, 0x20
        /*0010*/ 	.byte	0x31, 0x00
	.type		$str$23,@object
	.size		$str$23,(__unnamed_1 - $str$23)
$str$23:
        /*0012*/ 	.byte	0x2f, 0x74, 0x6d, 0x70, 0x2f, 0x63, 0x75, 0x74, 0x6c, 0x61, 0x73, 0x73, 0x5f, 0x73, 0x77, 0x65
        /*0022*/ 	.byte	0x65, 0x70, 0x5f, 0x73, 0x72, 0x63, 0x2f, 0x69, 0x6e, 0x63, 0x6c, 0x75, 0x64, 0x65, 0x2f, 0x63
        /*0032*/ 	.byte	0x75, 0x74, 0x6c, 0x61, 0x73, 0x73, 0x2f, 0x67, 0x65, 0x6d, 0x6d, 0x2f, 0x63, 0x6f, 0x6c, 0x6c
        /*0042*/ 	.byte	0x65, 0x63, 0x74, 0x69, 0x76, 0x65, 0x2f, 0x73, 0x6d, 0x39, 0x30, 0x5f, 0x6d, 0x6d, 0x61, 0x5f
        /*0052*/ 	.byte	0x74, 0x6d, 0x61, 0x5f, 0x67, 0x6d, 0x6d, 0x61, 0x5f, 0x73, 0x73, 0x5f, 0x77, 0x61, 0x72, 0x70
        /*0062*/ 	.byte	0x73, 0x70, 0x65, 0x63, 0x69, 0x61, 0x6c, 0x69, 0x7a, 0x65, 0x64, 0x2e, 0x68, 0x70, 0x70, 0x00
	.type		__unnamed_1,@object
	.size		__unnamed_1,(.L_0 - __unnamed_1)
__unnamed_1:
        /*0072*/ 	.byte	0x76, 0x6f, 0x69, 0x64, 0x20, 0x63, 0x75, 0x74, 0x6c, 0x61, 0x73, 0x73, 0x3a, 0x3a, 0x67, 0x65
        /* <DEDUP_REMOVED lines=180> */
        /*0bc2*/ 	.byte	0x6e, 0x74, 0x69, 0x74, 0x79, 0x5d, 0x00
.L_0:


//--------------------- .nv.shared._ZN7cutlass13device_kernelINS_4gemm6kernel13GemmUniversalIN4cute5tupleIJiiiiEEENS1_10collective13CollectiveMmaINS1_34MainloopSm90TmaGmmaWarpSpecializedILi3ENS5_IJNS4_1CILi1EEESB_SB_EEENS1_35KernelTmaWarpSpecializedCooperativeEEENS5_IJNSA_ILi128EEENSA_ILi384EEENSA_ILi64EEEEEENS_10bfloat16_tENS5_IJlSB_lEEESJ_SK_NS4_8TiledMMAINS4_8MMA_AtomIJNS4_4SM904GMMA28MMA_64x192x16_F32BF16BF16_SSILNSO_5MajorE0ELSQ_0ELNSO_7ScaleInE1ELSR_1EEEEEENS4_6LayoutINS5_IJNSA_ILi2EEESB_SB_EEENS5_IJSB_NSA_ILi0EEESX_EEEEENS5_IJNS4_10UnderscoreES10_S10_EEEEENS4_13SM90_TMA_LOADENS4_14ComposedLayoutINS4_7SwizzleILi3ELi4ELi3EEENS4_18smem_ptr_flag_bitsILi16EEENSU_INS5_IJNSA_ILi8EEESH_EEENS5_IJSH_SB_EEEEEEEvNS4_8identityES13_S1D_vS1E_EENS_8epilogue10collective6detail29Sm90TmaWarpSpecializedAdapterINS1H_15DefaultEpilogueISJ_SK_SK_NS1G_6thread17LinearCombinationISJ_Li1EffLNS1L_9ScaleType4KindE0ELNS_15FloatRoundStyleE2ESJ_EENS1_15EpilogueDefaultEEEEEvvEEEEvNT_6ParamsE --------------------------
	.section	.nv.shared._ZN7cutlass13device_kernelINS_4gemm6kernel13GemmUniversalIN4cute5tupleIJiiiiEEENS1_10collective13CollectiveMmaINS1_34MainloopSm90TmaGmmaWarpSpecializedILi3ENS5_IJNS4_1CILi1EEESB_SB_EEENS1_35KernelTmaWarpSpecializedCooperativeEEENS5_IJNSA_ILi128EEENSA_ILi384EEENSA_ILi64EEEEEENS_10bfloat16_tENS5_IJlSB_lEEESJ_SK_NS4_8TiledMMAINS4_8MMA_AtomIJNS4_4SM904GMMA28MMA_64x192x16_F32BF16BF16_SSILNSO_5MajorE0ELSQ_0ELNSO_7ScaleInE1ELSR_1EEEEEENS4_6LayoutINS5_IJNSA_ILi2EEESB_SB_EEENS5_IJSB_NSA_ILi0EEESX_EEEEENS5_IJNS4_10UnderscoreES10_S10_EEEEENS4_13SM90_TMA_LOADENS4_14ComposedLayoutINS4_7SwizzleILi3ELi4ELi3EEENS4_18smem_ptr_flag_bitsILi16EEENSU_INS5_IJNSA_ILi8EEESH_EEENS5_IJSH_SB_EEEEEEEvNS4_8identityES13_S1D_vS1E_EENS_8epilogue10collective6detail29Sm90TmaWarpSpecializedAdapterINS1H_15DefaultEpilogueISJ_SK_SK_NS1G_6thread17LinearCombinationISJ_Li1EffLNS1L_9ScaleType4KindE0ELNS_15FloatRoundStyleE2ESJ_EENS1_15EpilogueDefaultEEEEEvvEEEEvNT_6ParamsE,"aw",@nobits
	.sectionflags	@""
	.align	16
	.zero		1024


//--------------------- .nv.shared.reserved.0     --------------------------
	.section	.nv.shared.reserved.0,"aw",@nobits
	.weak		__nv_reservedSMEM_offset_0_alias
	.size		__nv_reservedSMEM_offset_0_alias, 0, 0
	.other		__nv_reservedSMEM_offset_0_alias,@"STO_CUDA_RESERVED_SHARED STV_DEFAULT"
__nv_reservedSMEM_offset_0_alias:
	.zero		0


//--------------------- .nv.global                --------------------------
	.section	.nv.global,"aw",@nobits
.nv.global:
	.type		_ZN39_INTERNAL_0117065b_4_k_cu_75cee6c1_37814cute1_E,@object
	.size		_ZN39_INTERNAL_0117065b_4_k_cu_75cee6c1_37814cute1_E,(_ZN39_INTERNAL_0117065b_4_k_cu_75cee6c1_37814cuda3std3__45__cpo6cbeginE - _ZN39_INTERNAL_0117065b_4_k_cu_75cee6c1_37814cute1_E)
_ZN39_INTERNAL_0117065b_4_k_cu_75cee6c1_37814cute1_E:
	.zero		1
	.type		_ZN39_INTERNAL_0117065b_4_k_cu_75cee6c1_37814cuda3std3__45__cpo6cbeginE,@object
	.size		_ZN39_INTERNAL_0117065b_4_k_cu_75cee6c1_37814cuda3std3__45__cpo6cbeginE,(_ZN39_INTERNAL_0117065b_4_k_cu_75cee6c1_37814cuda3std3__48in_placeE - _ZN39_INTERNAL_0117065b_4_k_cu_75cee6c1_37814cuda3std3__45__cpo6cbeginE)
_ZN39_INTERNAL_0117065b_4_k_cu_75cee6c1_37814cuda3std3__45__cpo6cbeginE:
	.zero		1
	.type		_ZN39_INTERNAL_0117065b_4_k_cu_75cee6c1_37814cuda3std3__48in_placeE,@object
	.size		_ZN39_INTERNAL_0117065b_4_k_cu_75cee6c1_37814cuda3std3__48in_placeE,(_ZN39_INTERNAL_0117065b_4_k_cu_75cee6c1_37814cuda3std6ranges3__45__cpo9iter_moveE - _ZN39_INTERNAL_0117065b_4_k_cu_75cee6c1_37814cuda3std3__48in_placeE)
_ZN39_INTERNAL_0117065b_4_k_cu_75cee6c1_37814cuda3std3__48in_placeE:
	.zero		1
	.type		_ZN39_INTERNAL_0117065b_4_k_cu_75cee6c1_37814cuda3std6ranges3__45__cpo9iter_moveE,@object
	.size		_ZN39_INTERNAL_0117065b_4_k_cu_75cee6c1_37814cuda3std6ranges3__45__cpo9iter_moveE,(_ZN39_INTERNAL_0117065b_4_k_cu_75cee6c1_37814cuda3std3__45__cpo5beginE - _ZN39_INTERNAL_0117065b_4_k_cu_75cee6c1_37814cuda3std6ranges3__45__cpo9iter_moveE)
_ZN39_INTERNAL_0117065b_4_k_cu_75cee6c1_37814cuda3std6ranges3__45__cpo9iter_moveE:
	.zero		1
	.type		_ZN39_INTERNAL_0117065b_4_k_cu_75cee6c1_37814cuda3std3__45__cpo5beginE,@object
	.size		_ZN39_INTERNAL_0117065b_4_k_cu_75cee6c1_37814cuda3std3__45__cpo5beginE,(_ZN39_INTERNAL_0117065b_4_k_cu_75cee6c1_37814cuda3std3__441_GLOBAL__N__0117065b_4_k_cu_75cee6c1_37816ignoreE - _ZN39_INTERNAL_0117065b_4_k_cu_75cee6c1_37814cuda3std3__45__cpo5beginE)
_ZN39_INTERNAL_0117065b_4_k_cu_75cee6c1_37814cuda3std3__45__cpo5beginE:
	.zero		1
	.type		_ZN39_INTERNAL_0117065b_4_k_cu_75cee6c1_37814cuda3std3__441_GLOBAL__N__0117065b_4_k_cu_75cee6c1_37816ignoreE,@object
	.size		_ZN39_INTERNAL_0117065b_4_k_cu_75cee6c1_37814cuda3std3__441_GLOBAL__N__0117065b_4_k_cu_75cee6c1_37816ignoreE,(_ZN39_INTERNAL_0117065b_4_k_cu_75cee6c1_37814cute7productE - _ZN39_INTERNAL_0117065b_4_k_cu_75cee6c1_37814cuda3std3__441_GLOBAL__N__0117065b_4_k_cu_75cee6c1_37816ignoreE)
_ZN39_INTERNAL_0117065b_4_k_cu_75cee6c1_37814cuda3std3__441_GLOBAL__N__0117065b_4_k_cu_75cee6c1_37816ignoreE:
	.zero		1
	.type		_ZN39_INTERNAL_0117065b_4_k_cu_75cee6c1_37814cute7productE,@object
	.size		_ZN39_INTERNAL_0117065b_4_k_cu_75cee6c1_37814cute7productE,(_ZN39_INTERNAL_0117065b_4_k_cu_75cee6c1_37814cuda3std3__45__cpo3endE - _ZN39_INTERNAL_0117065b_4_k_cu_75cee6c1_37814cute7productE)
_ZN39_INTERNAL_0117065b_4_k_cu_75cee6c1_37814cute7productE:
	.zero		1
	.type		_ZN39_INTERNAL_0117065b_4_k_cu_75cee6c1_37814cuda3std3__45__cpo3endE,@object
	.size		_ZN39_INTERNAL_0117065b_4_k_cu_75cee6c1_37814cuda3std3__45__cpo3endE,(_ZN39_INTERNAL_0117065b_4_k_cu_75cee6c1_37814cuda3std3__419piecewise_constructE - _ZN39_INTERNAL_0117065b_4_k_cu_75cee6c1_37814cuda3std3__45__cpo3endE)
_ZN39_INTERNAL_0117065b_4_k_cu_75cee6c1_37814cuda3std3__45__cpo3endE:
	.zero		1
	.type		_ZN39_INTERNAL_0117065b_4_k_cu_75cee6c1_37814cuda3std3__419piecewise_constructE,@object
	.size		_ZN39_INTERNAL_0117065b_4_k_cu_75cee6c1_37814cuda3std3__419piecewise_constructE,(_ZN39_INTERNAL_0117065b_4_k_cu_75cee6c1_37814cuda3std3__45__cpo4cendE - _ZN39_INTERNAL_0117065b_4_k_cu_75cee6c1_37814cuda3std3__419piecewise_constructE)
_ZN39_INTERNAL_0117065b_4_k_cu_75cee6c1_37814cuda3std3__419piecewise_constructE:
	.zero		1
	.type		_ZN39_INTERNAL_0117065b_4_k_cu_75cee6c1_37814cuda3std3__45__cpo4cendE,@object
	.size		_ZN39_INTERNAL_0117065b_4_k_cu_75cee6c1_37814cuda3std3__45__cpo4cendE,(_ZN39_INTERNAL_0117065b_4_k_cu_75cee6c1_37814cuda3std6ranges3__45__cpo4swapE - _ZN39_INTERNAL_0117065b_4_k_cu_75cee6c1_37814cuda3std3__45__cpo4cendE)
_ZN39_INTERNAL_0117065b_4_k_cu_75cee6c1_37814cuda3std3__45__cpo4cendE:
	.zero		1
	.type		_ZN39_INTERNAL_0117065b_4_k_cu_75cee6c1_37814cuda3std6ranges3__45__cpo4swapE,@object
	.size		_ZN39_INTERNAL_0117065b_4_k_cu_75cee6c1_37814cuda3std6ranges3__45__cpo4swapE,(.L_8 - _ZN39_INTERNAL_0117065b_4_k_cu_75cee6c1_37814cuda3std6ranges3__45__cpo4swapE)
_ZN39_INTERNAL_0117065b_4_k_cu_75cee6c1_37814cuda3std6ranges3__45__cpo4swapE:
	.zero		1
.L_8:


//--------------------- .nv.constant0._ZN7cutlass13device_kernelINS_4gemm6kernel13GemmUniversalIN4cute5tupleIJiiiiEEENS1_10collective13CollectiveMmaINS1_34MainloopSm90TmaGmmaWarpSpecializedILi3ENS5_IJNS4_1CILi1EEESB_SB_EEENS1_35KernelTmaWarpSpecializedCooperativeEEENS5_IJNSA_ILi128EEENSA_ILi384EEENSA_ILi64EEEEEENS_10bfloat16_tENS5_IJlSB_lEEESJ_SK_NS4_8TiledMMAINS4_8MMA_AtomIJNS4_4SM904GMMA28MMA_64x192x16_F32BF16BF16_SSILNSO_5MajorE0ELSQ_0ELNSO_7ScaleInE1ELSR_1EEEEEENS4_6LayoutINS5_IJNSA_ILi2EEESB_SB_EEENS5_IJSB_NSA_ILi0EEESX_EEEEENS5_IJNS4_10UnderscoreES10_S10_EEEEENS4_13SM90_TMA_LOADENS4_14ComposedLayoutINS4_7SwizzleILi3ELi4ELi3EEENS4_18smem_ptr_flag_bitsILi16EEENSU_INS5_IJNSA_ILi8EEESH_EEENS5_IJSH_SB_EEEEEEEvNS4_8identityES13_S1D_vS1E_EENS_8epilogue10collective6detail29Sm90TmaWarpSpecializedAdapterINS1H_15DefaultEpilogueISJ_SK_SK_NS1G_6thread17LinearCombinationISJ_Li1EffLNS1L_9ScaleType4KindE0ELNS_15FloatRoundStyleE2ESJ_EENS1_15EpilogueDefaultEEEEEvvEEEEvNT_6ParamsE --------------------------
	.section	.nv.constant0._ZN7cutlass13device_kernelINS_4gemm6kernel13GemmUniversalIN4cute5tupleIJiiiiEEENS1_10collective13CollectiveMmaINS1_34MainloopSm90TmaGmmaWarpSpecializedILi3ENS5_IJNS4_1CILi1EEESB_SB_EEENS1_35KernelTmaWarpSpecializedCooperativeEEENS5_IJNSA_ILi128EEENSA_ILi384EEENSA_ILi64EEEEEENS_10bfloat16_tENS5_IJlSB_lEEESJ_SK_NS4_8TiledMMAINS4_8MMA_AtomIJNS4_4SM904GMMA28MMA_64x192x16_F32BF16BF16_SSILNSO_5MajorE0ELSQ_0ELNSO_7ScaleInE1ELSR_1EEEEEENS4_6LayoutINS5_IJNSA_ILi2EEESB_SB_EEENS5_IJSB_NSA_ILi0EEESX_EEEEENS5_IJNS4_10UnderscoreES10_S10_EEEEENS4_13SM90_TMA_LOADENS4_14ComposedLayoutINS4_7SwizzleILi3ELi4ELi3EEENS4_18smem_ptr_flag_bitsILi16EEENSU_INS5_IJNSA_ILi8EEESH_EEENS5_IJSH_SB_EEEEEEEvNS4_8identityES13_S1D_vS1E_EENS_8epilogue10collective6detail29Sm90TmaWarpSpecializedAdapterINS1H_15DefaultEpilogueISJ_SK_SK_NS1G_6thread17LinearCombinationISJ_Li1EffLNS1L_9ScaleType4KindE0ELNS_15FloatRoundStyleE2ESJ_EENS1_15EpilogueDefaultEEEEEvvEEEEvNT_6ParamsE,"a",@progbits
	.sectionflags	@""
	.align	4
.nv.constant0._ZN7cutlass13device_kernelINS_4gemm6kernel13GemmUniversalIN4cute5tupleIJiiiiEEENS1_10collective13CollectiveMmaINS1_34MainloopSm90TmaGmmaWarpSpecializedILi3ENS5_IJNS4_1CILi1EEESB_SB_EEENS1_35KernelTmaWarpSpecializedCooperativeEEENS5_IJNSA_ILi128EEENSA_ILi384EEENSA_ILi64EEEEEENS_10bfloat16_tENS5_IJlSB_lEEESJ_SK_NS4_8TiledMMAINS4_8MMA_AtomIJNS4_4SM904GMMA28MMA_64x192x16_F32BF16BF16_SSILNSO_5MajorE0ELSQ_0ELNSO_7ScaleInE1ELSR_1EEEEEENS4_6LayoutINS5_IJNSA_ILi2EEESB_SB_EEENS5_IJSB_NSA_ILi0EEESX_EEEEENS5_IJNS4_10UnderscoreES10_S10_EEEEENS4_13SM90_TMA_LOADENS4_14ComposedLayoutINS4_7SwizzleILi3ELi4ELi3EEENS4_18smem_ptr_flag_bitsILi16EEENSU_INS5_IJNSA_ILi8EEESH_EEENS5_IJSH_SB_EEEEEEEvNS4_8identityES13_S1D_vS1E_EENS_8epilogue10collective6detail29Sm90TmaWarpSpecializedAdapterINS1H_15DefaultEpilogueISJ_SK_SK_NS1G_6thread17LinearCombinationISJ_Li1EffLNS1L_9ScaleType4KindE0ELNS_15FloatRoundStyleE2ESJ_EENS1_15EpilogueDefaultEEEEEvvEEEEvNT_6ParamsE:
	.zero		1664


//--------------------- SYMBOLS --------------------------

	.type		.nv.reservedSmem.offset0,@object
	.size		.nv.reservedSmem.offset0,0x4
	.type		__assertfail,@function
